def matmul_kernel(
    a_ptr,
    b_ptr,
    c_ptr,
    M,
    N,
    K,
    stride_am,
    stride_ak,
    stride_bk,
    stride_bn,
    stride_cm,
    stride_cn,
    BLOCK_M: tl.constexpr,
    BLOCK_N: tl.constexpr,
    BLOCK_K: tl.constexpr,
    GROUP_M: tl.constexpr,
):
    pid = tl.program_id(axis=0)
    num_pid_m = tl.cdiv(M, BLOCK_M)
    num_pid_n = tl.cdiv(N, BLOCK_N)
    num_pid_in_group = GROUP_M * num_pid_n
    group_id = pid // num_pid_in_group
    first_pid_m = group_id * GROUP_M
    group_size_m = min(num_pid_m - first_pid_m, GROUP_M)
    pid_m = first_pid_m + ((pid % num_pid_in_group) % group_size_m)
    pid_n = (pid % num_pid_in_group) // group_size_m

    offs_am = (pid_m * BLOCK_M + tl.arange(0, BLOCK_M)) % M
    offs_bn = (pid_n * BLOCK_N + tl.arange(0, BLOCK_N)) % N
    offs_k = tl.arange(0, BLOCK_K)
    a_ptrs = a_ptr + offs_am[:, None] * stride_am + offs_k[None, :] * stride_ak
    b_ptrs = b_ptr + offs_k[:, None] * stride_bk + offs_bn[None, :] * stride_bn

    acc = tl.zeros((BLOCK_M, BLOCK_N), dtype=tl.float32)
    for kk in range(0, tl.cdiv(K, BLOCK_K)):
        a = tl.load(a_ptrs, mask=offs_k[None, :] < K - kk * BLOCK_K, other=0.0)
        b = tl.load(b_ptrs, mask=offs_k[:, None] < K - kk * BLOCK_K, other=0.0)
        acc = tl.dot(a, b, acc)
        a_ptrs += BLOCK_K * stride_ak
        b_ptrs += BLOCK_K * stride_bk

    c = acc.to(c_ptr.dtype.element_ty)
    offs_cm = pid_m * BLOCK_M + tl.arange(0, BLOCK_M)
    offs_cn = pid_n * BLOCK_N + tl.arange(0, BLOCK_N)
    c_ptrs = c_ptr + offs_cm[:, None] * stride_cm + offs_cn[None, :] * stride_cn
    mask = (offs_cm[:, None] < M) & (offs_cn[None, :] < N)
    tl.store(c_ptrs, c, mask=mask)

# config = {"BLOCK_K": 32, "BLOCK_M": 128, "BLOCK_N": 256, "GROUP_M": 8, "arch": "sm_90", "dtype": "fp16", "num_ctas": 4, "num_stages": 3, "num_warps": 4}
# arch = sm_90


// ===== COMPILED SASS (sm_90a) =====

	.target	sm_90a

	.elftype	@"ET_EXEC"


//--------------------- .note.nv.tkinfo           --------------------------
	.section	.note.nv.tkinfo,"",@"SHT_NOTE"
	.sectionflags	@"SHF_NOTE_NV_TKINFO"
	.tkinfo
        /*0018*/ 	.word	0x00000002
        /*0030*/ 	.string	""
        /*0030*/ 	.string	"ptxas"
        /*0030*/ 	.string	"Cuda compilation tools, release 13.0, V13.0.88"
        /*0030*/ 	.string	"Build cuda_13.0.r13.0/compiler.36424714_0"
        /*0030*/ 	.string	"-v  -suppress-debug-info  -lineinfo  -arch sm_90a "



//--------------------- .note.nv.cuinfo           --------------------------
	.section	.note.nv.cuinfo,"",@"SHT_NOTE"
	.sectionflags	@"SHF_NOTE_NV_CUINFO"
        /*0018*/ 	.short	0x0002
        /*001a*/ 	.short	0x005a
        /*001c*/ 	.short	0x0082
	.zero		2


//--------------------- .nv.info                  --------------------------
	.section	.nv.info,"",@"SHT_CUDA_INFO"
	.align	4


	//----- nvinfo : EIATTR_REGCOUNT
	.align		4
        /*0000*/ 	.byte	0x04, 0x2f
        /*0002*/ 	.short	(.L_1 - .L_0)
	.align		4
.L_0:
        /*0004*/ 	.word	index@(matmul_kernel)
        /*0008*/ 	.word	0x000000fe


	//----- nvinfo : EIATTR_FRAME_SIZE
	.align		4
.L_1:
        /*000c*/ 	.byte	0x04, 0x11
        /*000e*/ 	.short	(.L_3 - .L_2)
	.align		4
.L_2:
        /*0010*/ 	.word	index@(matmul_kernel)
        /*0014*/ 	.word	0x00000000


	//----- nvinfo : EIATTR_MIN_STACK_SIZE
	.align		4
.L_3:
        /*0018*/ 	.byte	0x04, 0x12
        /*001a*/ 	.short	(.L_5 - .L_4)
	.align		4
.L_4:
        /*001c*/ 	.word	index@(matmul_kernel)
        /*0020*/ 	.word	0x00000000
.L_5:


//--------------------- .nv.compat                --------------------------
	.section	.nv.compat,"",@"SHT_CUDA_COMPAT_INFO"
	.align	4
        /*0000*/ 	.byte	0x02, 0x09, 0x01, 0x00, 0x02, 0x02, 0x04, 0x00, 0x02, 0x05, 0x05, 0x00, 0x03, 0x07, 0x01, 0x01
        /*0010*/ 	.byte	0x02, 0x03, 0x00, 0x00, 0x02, 0x06, 0x01, 0x00, 0x04, 0x0b, 0x08, 0x00, 0x00, 0x00, 0x00, 0x00
        /*0020*/ 	.byte	0x00, 0x00, 0x00, 0x00


//--------------------- .nv.info.matmul_kernel    --------------------------
	.section	.nv.info.matmul_kernel,"",@"SHT_CUDA_INFO"
	.sectionflags	@""
	.align	4


	//----- nvinfo : EIATTR_CUDA_API_VERSION
	.align		4
        /*0000*/ 	.byte	0x04, 0x37
        /*0002*/ 	.short	(.L_7 - .L_6)
.L_6:
        /*0004*/ 	.word	0x00000082


	//----- nvinfo : EIATTR_KPARAM_INFO
	.align		4
.L_7:
        /*0008*/ 	.byte	0x04, 0x17
        /*000a*/ 	.short	(.L_9 - .L_8)
.L_8:
        /*000c*/ 	.word	0x00000000
        /*0010*/ 	.short	0x000d
        /*0012*/ 	.short	0x0048
        /*0014*/ 	.byte	0x00, 0xf4, 0x21, 0x00


	//----- nvinfo : EIATTR_KPARAM_INFO
	.align		4
.L_9:
        /*0018*/ 	.byte	0x04, 0x17
        /*001a*/ 	.short	(.L_11 - .L_10)
.L_10:
        /*001c*/ 	.word	0x00000000
        /*0020*/ 	.short	0x000c
        /*0022*/ 	.short	0x0040
        /*0024*/ 	.byte	0x00, 0xf4, 0x21, 0x00


	//----- nvinfo : EIATTR_KPARAM_INFO
	.align		4
.L_11:
        /*0028*/ 	.byte	0x04, 0x17
        /*002a*/ 	.short	(.L_13 - .L_12)
.L_12:
        /*002c*/ 	.word	0x00000000
        /*0030*/ 	.short	0x000b
        /*0032*/ 	.short	0x0038
        /*0034*/ 	.byte	0x00, 0xf0, 0x11, 0x00


	//----- nvinfo : EIATTR_KPARAM_INFO
	.align		4
.L_13:
        /*0038*/ 	.byte	0x04, 0x17
        /*003a*/ 	.short	(.L_15 - .L_14)
.L_14:
        /*003c*/ 	.word	0x00000000
        /*0040*/ 	.short	0x000a
        /*0042*/ 	.short	0x0034
        /*0044*/ 	.byte	0x00, 0xf0, 0x11, 0x00


	//----- nvinfo : EIATTR_KPARAM_INFO
	.align		4
.L_15:
        /*0048*/ 	.byte	0x04, 0x17
        /*004a*/ 	.short	(.L_17 - .L_16)
.L_16:
        /*004c*/ 	.word	0x00000000
        /*0050*/ 	.short	0x0009
        /*0052*/ 	.short	0x0030
        /*0054*/ 	.byte	0x00, 0xf0, 0x11, 0x00


	//----- nvinfo : EIATTR_KPARAM_INFO
	.align		4
.L_17:
        /*0058*/ 	.byte	0x04, 0x17
        /*005a*/ 	.short	(.L_19 - .L_18)
.L_18:
        /*005c*/ 	.word	0x00000000
        /*0060*/ 	.short	0x0008
        /*0062*/ 	.short	0x002c
        /*0064*/ 	.byte	0x00, 0xf0, 0x11, 0x00


	//----- nvinfo : EIATTR_KPARAM_INFO
	.align		4
.L_19:
        /*0068*/ 	.byte	0x04, 0x17
        /*006a*/ 	.short	(.L_21 - .L_20)
.L_20:
        /*006c*/ 	.word	0x00000000
        /*0070*/ 	.short	0x0007
        /*0072*/ 	.short	0x0028
        /*0074*/ 	.byte	0x00, 0xf0, 0x11, 0x00


	//----- nvinfo : EIATTR_KPARAM_INFO
	.align		4
.L_21:
        /*0078*/ 	.byte	0x04, 0x17
        /*007a*/ 	.short	(.L_23 - .L_22)
.L_22:
        /*007c*/ 	.word	0x00000000
        /*0080*/ 	.short	0x0006
        /*0082*/ 	.short	0x0024
        /*0084*/ 	.byte	0x00, 0xf0, 0x11, 0x00


	//----- nvinfo : EIATTR_KPARAM_INFO
	.align		4
.L_23:
        /*0088*/ 	.byte	0x04, 0x17
        /*008a*/ 	.short	(.L_25 - .L_24)
.L_24:
        /*008c*/ 	.word	0x00000000
        /*0090*/ 	.short	0x0005
        /*0092*/ 	.short	0x0020
        /*0094*/ 	.byte	0x00, 0xf0, 0x11, 0x00


	//----- nvinfo : EIATTR_KPARAM_INFO
	.align		4
.L_25:
        /*0098*/ 	.byte	0x04, 0x17
        /*009a*/ 	.short	(.L_27 - .L_26)
.L_26:
        /*009c*/ 	.word	0x00000000
        /*00a0*/ 	.short	0x0004
        /*00a2*/ 	.short	0x001c
        /*00a4*/ 	.byte	0x00, 0xf0, 0x11, 0x00


	//----- nvinfo : EIATTR_KPARAM_INFO
	.align		4
.L_27:
        /*00a8*/ 	.byte	0x04, 0x17
        /*00aa*/ 	.short	(.L_29 - .L_28)
.L_28:
        /*00ac*/ 	.word	0x00000000
        /*00b0*/ 	.short	0x0003
        /*00b2*/ 	.short	0x0018
        /*00b4*/ 	.byte	0x00, 0xf0, 0x11, 0x00


	//----- nvinfo : EIATTR_KPARAM_INFO
	.align		4
.L_29:
        /*00b8*/ 	.byte	0x04, 0x17
        /*00ba*/ 	.short	(.L_31 - .L_30)
.L_30:
        /*00bc*/ 	.word	0x00000000
        /*00c0*/ 	.short	0x0002
        /*00c2*/ 	.short	0x0010
        /*00c4*/ 	.byte	0x00, 0xf4, 0x21, 0x00


	//----- nvinfo : EIATTR_KPARAM_INFO
	.align		4
.L_31:
        /*00c8*/ 	.byte	0x04, 0x17
        /*00ca*/ 	.short	(.L_33 - .L_32)
.L_32:
        /*00cc*/ 	.word	0x00000000
        /*00d0*/ 	.short	0x0001
        /*00d2*/ 	.short	0x0008
        /*00d4*/ 	.byte	0x00, 0xf4, 0x21, 0x00


	//----- nvinfo : EIATTR_KPARAM_INFO
	.align		4
.L_33:
        /*00d8*/ 	.byte	0x04, 0x17
        /*00da*/ 	.short	(.L_35 - .L_34)
.L_34:
        /*00dc*/ 	.word	0x00000000
        /*00e0*/ 	.short	0x0000
        /*00e2*/ 	.short	0x0000
        /*00e4*/ 	.byte	0x00, 0xf4, 0x21, 0x00


	//----- nvinfo : EIATTR_EXPLICIT_CLUSTER
	.align		4
.L_35:
        /*00e8*/ 	.byte	0x01, 0x3e
	.zero		2


	//----- nvinfo : EIATTR_CTA_PER_CLUSTER
	.align		4
        /*00ec*/ 	.byte	0x04, 0x3d
        /*00ee*/ 	.short	(.L_37 - .L_36)
.L_36:
        /*00f0*/ 	.word	0x00000004
        /*00f4*/ 	.word	0x00000001
        /*00f8*/ 	.word	0x00000001


	//----- nvinfo : EIATTR_SPARSE_MMA_MASK
	.align		4
.L_37:
        /*00fc*/ 	.byte	0x03, 0x50
        /*00fe*/ 	.short	0x0000


	//----- nvinfo : EIATTR_MAXREG_COUNT
	.align		4
        /*0100*/ 	.byte	0x03, 0x1b
        /*0102*/ 	.short	0x00ff


	//----- nvinfo : EIATTR_NUM_BARRIERS
	.align		4
        /*0104*/ 	.byte	0x02, 0x4c
        /*0106*/ 	.byte	0x01
	.zero		1


	//----- nvinfo : EIATTR_MERCURY_ISA_VERSION
	.align		4
        /*0108*/ 	.byte	0x03, 0x5f
        /*010a*/ 	.short	0x0101


	//----- nvinfo : EIATTR_EXIT_INSTR_OFFSETS
	.align		4
        /*010c*/ 	.byte	0x04, 0x1c
        /*010e*/ 	.short	(.L_39 - .L_38)


	//   ....[0]....
.L_38:
        /*0110*/ 	.word	0x000050a0


	//   ....[1]....
        /*0114*/ 	.word	0x000050d0


	//----- nvinfo : EIATTR_REQNTID
	.align		4
.L_39:
        /*0118*/ 	.byte	0x04, 0x10
        /*011a*/ 	.short	(.L_41 - .L_40)
.L_40:
        /*011c*/ 	.word	0x00000080
        /*0120*/ 	.word	0x00000001
        /*0124*/ 	.word	0x00000001


	//----- nvinfo : EIATTR_CBANK_PARAM_SIZE
	.align		4
.L_41:
        /*0128*/ 	.byte	0x03, 0x19
        /*012a*/ 	.short	0x0050


	//----- nvinfo : EIATTR_PARAM_CBANK
	.align		4
        /*012c*/ 	.byte	0x04, 0x0a
        /*012e*/ 	.short	(.L_43 - .L_42)
	.align		4
.L_42:
        /*0130*/ 	.word	index@(.nv.constant0.matmul_kernel)
        /*0134*/ 	.short	0x0210
        /*0136*/ 	.short	0x0050


	//----- nvinfo : EIATTR_SW_WAR
	.align		4
.L_43:
        /*0138*/ 	.byte	0x04, 0x36
        /*013a*/ 	.short	(.L_45 - .L_44)
.L_44:
        /*013c*/ 	.word	0x00000008
.L_45:


//--------------------- .nv.callgraph             --------------------------
	.section	.nv.callgraph,"",@"SHT_CUDA_CALLGRAPH"
	.align	4
	.sectionentsize	8
	.align		4
        /*0000*/ 	.word	0x00000000
	.align		4
        /*0004*/ 	.word	0xffffffff
	.align		4
        /*0008*/ 	.word	0x00000000
	.align		4
        /*000c*/ 	.word	0xfffffffe
	.align		4
        /*0010*/ 	.word	0x00000000
	.align		4
        /*0014*/ 	.word	0xfffffffd
	.align		4
        /*0018*/ 	.word	0x00000000
	.align		4
        /*001c*/ 	.word	0xfffffffc


//--------------------- .text.matmul_kernel       --------------------------
	.section	.text.matmul_kernel,"ax",@progbits
	.align	128
        .global         matmul_kernel
        .type           matmul_kernel,@function
        .size           matmul_kernel,(.L_x_3 - matmul_kernel)
        .other          matmul_kernel,@"STO_CUDA_ENTRY STV_DEFAULT"
matmul_kernel:
.text.matmul_kernel:
[----:B------:R-:W-:Y:S08]  /*0000*/  LDC R1, c[0x0][0x28] ;  /* 0x00000a00ff017b82 */ /* 0x000ff00000000800 */
[----:B------:R-:W0:Y:S01]  /*0010*/  LDC.64 R20, c[0x0][0x228] ;  /* 0x00008a00ff147b82 */ /* 0x000e220000000a00 */
[----:B------:R-:W1:Y:S01]  /*0020*/  S2R R109, SR_CgaCtaId ;  /* 0x00000000006d7919 */ /* 0x000e620000008800 */
[----:B------:R-:W-:Y:S01]  /*0030*/  ULDC.64 UR14, c[0x0][0x208] ;  /* 0x00008200000e7ab9 */ /* 0x000fe20000000a00 */
[----:B------:R-:W-:-:S02]  /*0040*/  CS2R R32, SRZ ;  /* 0x0000000000207805 */ /* 0x000fc4000001ff00 */
[----:B------:R-:W-:Y:S01]  /*0050*/  CS2R R34, SRZ ;  /* 0x0000000000227805 */ /* 0x000fe2000001ff00 */
[----:B------:R-:W2:Y:S01]  /*0060*/  S2R R147, SR_TID.X ;  /* 0x0000000000937919 */ /* 0x000ea20000002100 */
[----:B------:R-:W-:Y:S02]  /*0070*/  CS2R R36, SRZ ;  /* 0x0000000000247805 */ /* 0x000fe4000001ff00 */
[----:B------:R-:W-:Y:S01]  /*0080*/  CS2R R38, SRZ ;  /* 0x0000000000267805 */ /* 0x000fe2000001ff00 */
[----:B------:R-:W3:Y:S01]  /*0090*/  S2UR UR4, SR_CTAID.X ;  /* 0x00000000000479c3 */ /* 0x000ee20000002500 */
[----:B------:R-:W-:Y:S02]  /*00a0*/  CS2R R40, SRZ ;  /* 0x0000000000287805 */ /* 0x000fe4000001ff00 */
[----:B------:R-:W-:Y:S02]  /*00b0*/  CS2R R42, SRZ ;  /* 0x00000000002a7805 */ /* 0x000fe4000001ff00 */
[----:B------:R-:W-:-:S02]  /*00c0*/  CS2R R44, SRZ ;  /* 0x00000000002c7805 */ /* 0x000fc4000001ff00 */
[----:B------:R-:W-:Y:S02]  /*00d0*/  CS2R R46, SRZ ;  /* 0x00000000002e7805 */ /* 0x000fe4000001ff00 */
[----:B------:R-:W-:Y:S02]  /*00e0*/  CS2R R48, SRZ ;  /* 0x0000000000307805 */ /* 0x000fe4000001ff00 */
[----:B------:R-:W-:Y:S02]  /*00f0*/  CS2R R50, SRZ ;  /* 0x0000000000327805 */ /* 0x000fe4000001ff00 */
[----:B------:R-:W-:Y:S01]  /*0100*/  CS2R R52, SRZ ;  /* 0x0000000000347805 */ /* 0x000fe2000001ff00 */
[----:B------:R-:W4:Y:S01]  /*0110*/  LDC R118, c[0x0][0x230] ;  /* 0x00008c00ff767b82 */ /* 0x000f220000000800 */
[----:B------:R-:W-:Y:S01]  /*0120*/  CS2R R54, SRZ ;  /* 0x0000000000367805 */ /* 0x000fe2000001ff00 */
[----:B0-----:R-:W-:-:S05]  /*0130*/  VIADD R0, R21, 0xff ;  /* 0x000000ff15007836 */ /* 0x001fca0000000000 */
[----:B------:R-:W-:Y:S02]  /*0140*/  SHF.R.S32.HI R3, RZ, 0x1f, R0 ;  /* 0x0000001fff037819 */ /* 0x000fe40000011400 */
[----:B---3--:R-:W-:Y:S01]  /*0150*/  I2FP.F32.U32 R5, UR4 ;  /* 0x0000000400057c45 */ /* 0x008fe20008201000 */
[----:B------:R-:W-:Y:S01]  /*0160*/  ULDC UR4, c[0x0][0x150] ;  /* 0x0000540000047ab9 */ /* 0x000fe20000000800 */
[----:B------:R-:W-:-:S03]  /*0170*/  LEA.HI R3, R3, R0, RZ, 0x8 ;  /* 0x0000000003037211 */ /* 0x000fc600078f40ff */
[----:B------:R-:W-:Y:S01]  /*0180*/  FMUL R5, R5, UR4 ;  /* 0x0000000405057c20 */ /* 0x000fe20008400000 */
[----:B------:R-:W-:Y:S01]  /*0190*/  SHF.R.S32.HI R3, RZ, 0x8, R3 ;  /* 0x00000008ff037819 */ /* 0x000fe20000011403 */
[----:B----4-:R-:W-:Y:S01]  /*01a0*/  VIADD R118, R118, 0x1f ;  /* 0x0000001f76767836 */ /* 0x010fe20000000000 */
[C---:B-1----:R-:W-:Y:S01]  /*01b0*/  R2UR UR4, R109.reuse ;  /* 0x000000006d0472ca */ /* 0x042fe200000e0000 */
[----:B------:R-:W-:Y:S02]  /*01c0*/  IMAD.SHL.U32 R109, R109, 0x40, RZ ;  /* 0x000000406d6d7824 */ /* 0x000fe400078e00ff */
[----:B------:R-:W0:Y:S01]  /*01d0*/  F2I.U32.TRUNC.NTZ R5, R5 ;  /* 0x0000000500057305 */ /* 0x000e22000020f000 */
[----:B------:R-:W-:Y:S02]  /*01e0*/  IMAD.SHL.U32 R4, R3, 0x8, RZ ;  /* 0x0000000803047824 */ /* 0x000fe400078e00ff */
[----:B------:R-:W-:-:S03]  /*01f0*/  LOP3.LUT R109, R109, 0xc0, RZ, 0xc0, !PT ;  /* 0x000000c06d6d7812 */ /* 0x000fc600078ec0ff */
[----:B------:R-:W-:-:S04]  /*0200*/  IABS R7, R4 ;  /* 0x0000000400077213 */ /* 0x000fc80000000000 */
[----:B------:R-:W1:Y:S01]  /*0210*/  I2F.RP R0, R7 ;  /* 0x0000000700007306 */ /* 0x000e620000209400 */
[----:B0-----:R-:W-:-:S07]  /*0220*/  IABS R11, R5 ;  /* 0x00000005000b7213 */ /* 0x001fce0000000000 */
[----:B-1----:R-:W0:Y:S02]  /*0230*/  MUFU.RCP R0, R0 ;  /* 0x0000000000007308 */ /* 0x002e240000001000 */
[----:B0-----:R-:W-:Y:S01]  /*0240*/  VIADD R2, R0, 0xffffffe ;  /* 0x0ffffffe00027836 */ /* 0x001fe20000000000 */
[----:B------:R-:W-:-:S05]  /*0250*/  IABS R0, R4 ;  /* 0x0000000400007213 */ /* 0x000fca0000000000 */
[----:B------:R0:W1:Y:S01]  /*0260*/  F2I.FTZ.U32.TRUNC.NTZ R3, R2 ;  /* 0x0000000200037305 */ /* 0x000062000021f000 */
[----:B------:R-:W-:Y:S02]  /*0270*/  IMAD.MOV R0, RZ, RZ, -R0 ;  /* 0x000000ffff007224 */ /* 0x000fe400078e0a00 */
[----:B0-----:R-:W-:Y:S02]  /*0280*/  IMAD.MOV.U32 R2, RZ, RZ, RZ ;  /* 0x000000ffff027224 */ /* 0x001fe400078e00ff */
[----:B-1----:R-:W-:-:S04]  /*0290*/  IMAD.MOV R6, RZ, RZ, -R3 ;  /* 0x000000ffff067224 */ /* 0x002fc800078e0a03 */
[----:B------:R-:W-:-:S04]  /*02a0*/  IMAD R9, R6, R7, RZ ;  /* 0x0000000706097224 */ /* 0x000fc800078e02ff */
[----:B------:R-:W-:-:S06]  /*02b0*/  IMAD.HI.U32 R2, R3, R9, R2 ;  /* 0x0000000903027227 */ /* 0x000fcc00078e0002 */
[----:B------:R-:W-:-:S04]  /*02c0*/  IMAD.HI.U32 R2, R2, R11, RZ ;  /* 0x0000000b02027227 */ /* 0x000fc800078e00ff */
[----:B------:R-:W-:-:S05]  /*02d0*/  IMAD R0, R2, R0, R11 ;  /* 0x0000000002007224 */ /* 0x000fca00078e020b */
[----:B------:R-:W-:-:S13]  /*02e0*/  ISETP.GT.U32.AND P1, PT, R7, R0, PT ;  /* 0x000000000700720c */ /* 0x000fda0003f24070 */
[----:B------:R-:W-:Y:S02]  /*02f0*/  @!P1 IMAD.IADD R0, R0, 0x1, -R7 ;  /* 0x0000000100009824 */ /* 0x000fe400078e0a07 */
[----:B------:R-:W-:Y:S01]  /*0300*/  @!P1 VIADD R2, R2, 0x1 ;  /* 0x0000000102029836 */ /* 0x000fe20000000000 */
[----:B------:R-:W-:Y:S02]  /*0310*/  ISETP.NE.AND P1, PT, R4, RZ, PT ;  /* 0x000000ff0400720c */ /* 0x000fe40003f25270 */
[----:B------:R-:W-:Y:S02]  /*0320*/  ISETP.GE.U32.AND P0, PT, R0, R7, PT ;  /* 0x000000070000720c */ /* 0x000fe40003f06070 */
[----:B------:R-:W-:-:S04]  /*0330*/  LOP3.LUT R0, R5, R4, RZ, 0x3c, !PT ;  /* 0x0000000405007212 */ /* 0x000fc800078e3cff */
[----:B------:R-:W-:Y:S01]  /*0340*/  ISETP.GE.AND P2, PT, R0, RZ, PT ;  /* 0x000000ff0000720c */ /* 0x000fe20003f46270 */
[----:B------:R-:W-:-:S05]  /*0350*/  VIADD R0, R20, 0x7f ;  /* 0x0000007f14007836 */ /* 0x000fca0000000000 */
[----:B------:R-:W-:Y:S01]  /*0360*/  SHF.R.S32.HI R3, RZ, 0x1f, R0 ;  /* 0x0000001fff037819 */ /* 0x000fe20000011400 */
[----:B------:R-:W-:-:S03]  /*0370*/  @P0 VIADD R2, R2, 0x1 ;  /* 0x0000000102020836 */ /* 0x000fc60000000000 */
[----:B------:R-:W-:-:S03]  /*0380*/  LEA.HI R3, R3, R0, RZ, 0x7 ;  /* 0x0000000003037211 */ /* 0x000fc600078f38ff */
[----:B------:R-:W-:Y:S01]  /*0390*/  @!P2 IMAD.MOV R2, RZ, RZ, -R2 ;  /* 0x000000ffff02a224 */ /* 0x000fe200078e0a02 */
[----:B------:R-:W-:-:S05]  /*03a0*/  @!P1 LOP3.LUT R2, RZ, R4, RZ, 0x33, !PT ;  /* 0x00000004ff029212 */ /* 0x000fca00078e33ff */
[----:B------:R-:W-:Y:S02]  /*03b0*/  IMAD.SHL.U32 R6, R2, 0x8, RZ ;  /* 0x0000000802067824 */ /* 0x000fe400078e00ff */
[----:B------:R-:W-:-:S03]  /*03c0*/  IMAD.MOV R2, RZ, RZ, -R2 ;  /* 0x000000ffff027224 */ /* 0x000fc600078e0a02 */
[----:B------:R-:W-:Y:S01]  /*03d0*/  LEA.HI.SX32 R3, R3, -R6, 0x19 ;  /* 0x8000000603037211 */ /* 0x000fe200078fcaff */
[----:B------:R-:W-:-:S03]  /*03e0*/  IMAD R4, R4, R2, R5 ;  /* 0x0000000204047224 */ /* 0x000fc600078e0205 */
[----:B------:R-:W-:Y:S02]  /*03f0*/  VIMNMX R11, R3, 0x8, PT ;  /* 0x00000008030b7848 */ /* 0x000fe40003fe0100 */
[----:B------:R-:W-:Y:S02]  /*0400*/  IABS R9, R4 ;  /* 0x0000000400097213 */ /* 0x000fe40000000000 */
[----:B------:R-:W-:-:S04]  /*0410*/  IABS R7, R11 ;  /* 0x0000000b00077213 */ /* 0x000fc80000000000 */
[----:B------:R-:W0:Y:S08]  /*0420*/  I2F.RP R0, R7 ;  /* 0x0000000700007306 */ /* 0x000e300000209400 */
[----:B0-----:R-:W0:Y:S02]  /*0430*/  MUFU.RCP R0, R0 ;  /* 0x0000000000007308 */ /* 0x001e240000001000 */
[----:B0-----:R-:W-:-:S06]  /*0440*/  VIADD R3, R0, 0xffffffe ;  /* 0x0ffffffe00037836 */ /* 0x001fcc0000000000 */
[----:B------:R-:W0:Y:S02]  /*0450*/  F2I.FTZ.U32.TRUNC.NTZ R3, R3 ;  /* 0x0000000300037305 */ /* 0x000e24000021f000 */
[----:B0-----:R-:W-:-:S04]  /*0460*/  IMAD.MOV R8, RZ, RZ, -R3 ;  /* 0x000000ffff087224 */ /* 0x001fc800078e0a03 */
[----:B------:R-:W-:Y:S01]  /*0470*/  IMAD.MOV.U32 R2, RZ, RZ, R8 ;  /* 0x000000ffff027224 */ /* 0x000fe200078e0008 */
[----:B------:R-:W-:-:S03]  /*0480*/  IABS R8, R11 ;  /* 0x0000000b00087213 */ /* 0x000fc60000000000 */
[----:B------:R-:W-:Y:S02]  /*0490*/  IMAD R5, R2, R7, RZ ;  /* 0x0000000702057224 */ /* 0x000fe400078e02ff */
[----:B------:R-:W-:Y:S02]  /*04a0*/  IMAD.MOV.U32 R2, RZ, RZ, RZ ;  /* 0x000000ffff027224 */ /* 0x000fe400078e00ff */
[----:B------:R-:W-:Y:S02]  /*04b0*/  IMAD.MOV R0, RZ, RZ, -R8 ;  /* 0x000000ffff007224 */ /* 0x000fe400078e0a08 */
[----:B------:R-:W-:Y:S01]  /*04c0*/  IMAD.HI.U32 R2, R3, R5, R2 ;  /* 0x0000000503027227 */ /* 0x000fe200078e0002 */
[----:B--2---:R-:W-:-:S05]  /*04d0*/  LOP3.LUT R3, R147, 0x7f, RZ, 0xc0, !PT ;  /* 0x0000007f93037812 */ /* 0x004fca00078ec0ff */
[----:B------:R-:W-:-:S04]  /*04e0*/  IMAD.HI.U32 R2, R2, R9, RZ ;  /* 0x0000000902027227 */ /* 0x000fc800078e00ff */
[----:B------:R-:W-:Y:S01]  /*04f0*/  IMAD R0, R2, R0, R9 ;  /* 0x0000000002007224 */ /* 0x000fe200078e0209 */
[----:B------:R-:W-:-:S04]  /*0500*/  CS2R R8, SRZ ;  /* 0x0000000000087805 */ /* 0x000fc8000001ff00 */
[----:B------:R-:W-:-:S13]  /*0510*/  ISETP.GT.U32.AND P1, PT, R7, R0, PT ;  /* 0x000000000700720c */ /* 0x000fda0003f24070 */
[----:B------:R-:W-:Y:S02]  /*0520*/  @!P1 IMAD.IADD R0, R0, 0x1, -R7 ;  /* 0x0000000100009824 */ /* 0x000fe400078e0a07 */
[----:B------:R-:W-:Y:S01]  /*0530*/  @!P1 VIADD R2, R2, 0x1 ;  /* 0x0000000102029836 */ /* 0x000fe20000000000 */
[----:B------:R-:W-:Y:S02]  /*0540*/  ISETP.NE.AND P1, PT, R11, RZ, PT ;  /* 0x000000ff0b00720c */ /* 0x000fe40003f25270 */
[----:B------:R-:W-:Y:S02]  /*0550*/  ISETP.GE.U32.AND P0, PT, R0, R7, PT ;  /* 0x000000070000720c */ /* 0x000fe40003f06070 */
[----:B------:R-:W-:-:S04]  /*0560*/  LOP3.LUT R0, R4, R11, RZ, 0x3c, !PT ;  /* 0x0000000b04007212 */ /* 0x000fc800078e3cff */
[----:B------:R-:W-:-:S07]  /*0570*/  ISETP.GE.AND P2, PT, R0, RZ, PT ;  /* 0x000000ff0000720c */ /* 0x000fce0003f46270 */
[----:B------:R-:W-:Y:S01]  /*0580*/  @P0 VIADD R2, R2, 0x1 ;  /* 0x0000000102020836 */ /* 0x000fe20000000000 */
[----:B------:R-:W-:-:S05]  /*0590*/  ISETP.GE.AND P0, PT, R118, 0x20, PT ;  /* 0x000000207600780c */ /* 0x000fca0003f06270 */
[----:B------:R-:W-:Y:S01]  /*05a0*/  @!P2 IMAD.MOV R2, RZ, RZ, -R2 ;  /* 0x000000ffff02a224 */ /* 0x000fe200078e0a02 */
[----:B------:R-:W-:-:S05]  /*05b0*/  @!P1 LOP3.LUT R2, RZ, R11, RZ, 0x33, !PT ;  /* 0x0000000bff029212 */ /* 0x000fca00078e33ff */
[----:B------:R-:W-:Y:S02]  /*05c0*/  IMAD.MOV R0, RZ, RZ, -R2 ;  /* 0x000000ffff007224 */ /* 0x000fe400078e0a02 */
[----:B------:R-:W-:Y:S02]  /*05d0*/  IMAD.SHL.U32 R110, R2, 0x100, RZ ;  /* 0x00000100026e7824 */ /* 0x000fe400078e00ff */
[----:B------:R-:W-:Y:S01]  /*05e0*/  IMAD R0, R11, R0, R4 ;  /* 0x000000000b007224 */ /* 0x000fe200078e0204 */
[----:B------:R-:W-:Y:S02]  /*05f0*/  MOV R4, 0x400 ;  /* 0x0000040000047802 */ /* 0x000fe40000000f00 */
[----:B------:R-:W-:Y:S01]  /*0600*/  CS2R R10, SRZ ;  /* 0x00000000000a7805 */ /* 0x000fe2000001ff00 */
[----:B------:R-:W-:Y:S01]  /*0610*/  IMAD.IADD R0, R6, 0x1, R0 ;  /* 0x0000000106007824 */ /* 0x000fe200078e0200 */
[----:B------:R-:W-:Y:S02]  /*0620*/  R2UR UR12, R4 ;  /* 0x00000000040c72ca */ /* 0x000fe400000e0000 */
[----:B------:R-:W-:-:S02]  /*0630*/  CS2R R4, SRZ ;  /* 0x0000000000047805 */ /* 0x000fc4000001ff00 */
[----:B------:R-:W-:Y:S01]  /*0640*/  CS2R R6, SRZ ;  /* 0x0000000000067805 */ /* 0x000fe2000001ff00 */
[----:B------:R-:W-:-:S08]  /*0650*/  IMAD R108, R0, 0x80, R3 ;  /* 0x00000080006c7824 */ /* 0x000fd000078e0203 */
[----:B------:R-:W-:Y:S01]  /*0660*/  ULEA UR12, UR4, UR12, 0x18 ;  /* 0x0000000c040c7291 */ /* 0x000fe2000f8ec03f */
[----:B------:R-:W-:Y:S11]  /*0670*/  @!P0 BRA `(.L_x_0) ;  /* 0x0000002c00448947 */ /* 0x000ff60003800000 */
[----:B------:R-:W-:Y:S01]  /*0680*/  IABS R10, R20 ;  /* 0x00000014000a7213 */ /* 0x000fe20000000000 */
[----:B------:R-:W-:Y:S01]  /*0690*/  ULDC UR4, c[0x0][0x234] ;  /* 0x00008d0000047ab9 */ /* 0x000fe20000000800 */
[----:B------:R-:W-:Y:S01]  /*06a0*/  IABS R22, R21 ;  /* 0x0000001500167213 */ /* 0x000fe20000000000 */
[----:B------:R-:W-:Y:S01]  /*06b0*/  ULDC.64 UR16, c[0x0][0x210] ;  /* 0x0000840000107ab9 */ /* 0x000fe20000000a00 */
[----:B------:R-:W0:Y:S01]  /*06c0*/  I2F.RP R6, R10 ;  /* 0x0000000a00067306 */ /* 0x000e220000209400 */
[----:B------:R-:W-:Y:S01]  /*06d0*/  LOP3.LUT R111, R147, 0x40, RZ, 0xc0, !PT ;  /* 0x00000040936f7812 */ /* 0x000fe200078ec0ff */
[----:B------:R-:W1:Y:S01]  /*06e0*/  LDC R153, c[0x0][0x238] ;  /* 0x00008e00ff997b82 */ /* 0x000e620000000800 */
[----:B------:R-:W-:Y:S01]  /*06f0*/  ISETP.NE.AND P1, PT, R20, RZ, PT ;  /* 0x000000ff1400720c */ /* 0x000fe20003f25270 */
[----:B------:R-:W-:Y:S01]  /*0700*/  ULDC UR7, c[0x0][0x230] ;  /* 0x00008c0000077ab9 */ /* 0x000fe20000000800 */
[----:B------:R-:W-:Y:S02]  /*0710*/  CS2R R56, SRZ ;  /* 0x0000000000387805 */ /* 0x000fe4000001ff00 */
[----:B------:R-:W-:-:S02]  /*0720*/  CS2R R58, SRZ ;  /* 0x00000000003a7805 */ /* 0x000fc4000001ff00 */
[----:B------:R-:W-:Y:S01]  /*0730*/  CS2R R60, SRZ ;  /* 0x00000000003c7805 */ /* 0x000fe2000001ff00 */
[----:B------:R-:W2:Y:S01]  /*0740*/  I2F.RP R0, R22 ;  /* 0x0000001600007306 */ /* 0x000ea20000209400 */
[----:B------:R-:W-:Y:S02]  /*0750*/  CS2R R62, SRZ ;  /* 0x00000000003e7805 */ /* 0x000fe4000001ff00 */
[----:B------:R-:W-:Y:S02]  /*0760*/  CS2R R64, SRZ ;  /* 0x0000000000407805 */ /* 0x000fe4000001ff00 */
[----:B------:R-:W-:Y:S02]  /*0770*/  CS2R R66, SRZ ;  /* 0x0000000000427805 */ /* 0x000fe4000001ff00 */
[----:B------:R-:W-:Y:S02]  /*0780*/  CS2R R68, SRZ ;  /* 0x0000000000447805 */ /* 0x000fe4000001ff00 */
[----:B------:R-:W-:-:S02]  /*0790*/  CS2R R70, SRZ ;  /* 0x0000000000467805 */ /* 0x000fc4000001ff00 */
[----:B------:R-:W-:Y:S02]  /*07a0*/  CS2R R72, SRZ ;  /* 0x0000000000487805 */ /* 0x000fe4000001ff00 */
[----:B------:R-:W-:Y:S01]  /*07b0*/  CS2R R74, SRZ ;  /* 0x00000000004a7805 */ /* 0x000fe2000001ff00 */
[----:B0-----:R-:W0:Y:S01]  /*07c0*/  MUFU.RCP R6, R6 ;  /* 0x0000000600067308 */ /* 0x001e220000001000 */
[----:B------:R-:W-:Y:S02]  /*07d0*/  CS2R R76, SRZ ;  /* 0x00000000004c7805 */ /* 0x000fe4000001ff00 */
[----:B------:R-:W-:Y:S02]  /*07e0*/  CS2R R78, SRZ ;  /* 0x00000000004e7805 */ /* 0x000fe4000001ff00 */
[----:B------:R-:W-:Y:S02]  /*07f0*/  CS2R R80, SRZ ;  /* 0x0000000000507805 */ /* 0x000fe4000001ff00 */
[----:B------:R-:W-:-:S02]  /*0800*/  CS2R R82, SRZ ;  /* 0x0000000000527805 */ /* 0x000fc4000001ff00 */
[----:B------:R-:W-:Y:S02]  /*0810*/  CS2R R84, SRZ ;  /* 0x0000000000547805 */ /* 0x000fe4000001ff00 */
[----:B------:R-:W-:Y:S02]  /*0820*/  CS2R R86, SRZ ;  /* 0x0000000000567805 */ /* 0x000fe4000001ff00 */
[----:B------:R-:W-:Y:S01]  /*0830*/  CS2R R30, SRZ ;  /* 0x00000000001e7805 */ /* 0x000fe2000001ff00 */
[----:B--2---:R-:W2:Y:S01]  /*0840*/  MUFU.RCP R0, R0 ;  /* 0x0000000000007308 */ /* 0x004ea20000001000 */
[----:B------:R-:W-:Y:S01]  /*0850*/  CS2R R32, SRZ ;  /* 0x0000000000207805 */ /* 0x000fe2000001ff00 */
[C---:B-1----:R-:W-:Y:S01]  /*0860*/  IMAD.SHL.U32 R119, R153.reuse, 0x20, RZ ;  /* 0x0000002099777824 */ /* 0x042fe200078e00ff */
[----:B------:R-:W-:Y:S01]  /*0870*/  CS2R R34, SRZ ;  /* 0x0000000000227805 */ /* 0x000fe2000001ff00 */
[C---:B------:R-:W-:Y:S01]  /*0880*/  IMAD R127, R153.reuse, 0x1f, RZ ;  /* 0x0000001f997f7824 */ /* 0x040fe200078e02ff */
[----:B------:R-:W-:Y:S01]  /*0890*/  CS2R R36, SRZ ;  /* 0x0000000000247805 */ /* 0x000fe2000001ff00 */
[C---:B------:R-:W-:Y:S01]  /*08a0*/  IMAD R121, R153.reuse, 0x1e, RZ ;  /* 0x0000001e99797824 */ /* 0x040fe200078e02ff */
[----:B------:R-:W-:Y:S01]  /*08b0*/  CS2R R38, SRZ ;  /* 0x0000000000267805 */ /* 0x000fe2000001ff00 */
[C---:B------:R-:W-:Y:S01]  /*08c0*/  IMAD R123, R153.reuse, 0x1d, RZ ;  /* 0x0000001d997b7824 */ /* 0x040fe200078e02ff */
[----:B------:R-:W-:Y:S01]  /*08d0*/  CS2R R40, SRZ ;  /* 0x0000000000287805 */ /* 0x000fe2000001ff00 */
[----:B0-----:R-:W-:Y:S01]  /*08e0*/  VIADD R4, R6, 0xffffffe ;  /* 0x0ffffffe06047836 */ /* 0x001fe20000000000 */
[----:B------:R-:W-:Y:S01]  /*08f0*/  IABS R6, R108 ;  /* 0x0000006c00067213 */ /* 0x000fe20000000000 */
[C---:B------:R-:W-:Y:S01]  /*0900*/  IMAD R125, R153.reuse, 0x1c, RZ ;  /* 0x0000001c997d7824 */ /* 0x040fe200078e02ff */
[----:B------:R-:W-:Y:S01]  /*0910*/  CS2R R42, SRZ ;  /* 0x00000000002a7805 */ /* 0x000fe2000001ff00 */
[----:B------:R0:W1:Y:S01]  /*0920*/  F2I.FTZ.U32.TRUNC.NTZ R5, R4 ;  /* 0x0000000400057305 */ /* 0x000062000021f000 */
[C---:B------:R-:W-:Y:S01]  /*0930*/  IMAD R135, R153.reuse, 0x1b, RZ ;  /* 0x0000001b99877824 */ /* 0x040fe200078e02ff */
[----:B------:R-:W-:Y:S01]  /*0940*/  CS2R R44, SRZ ;  /* 0x00000000002c7805 */ /* 0x000fe2000001ff00 */
[----:B--2---:R-:W-:Y:S01]  /*0950*/  VIADD R2, R0, 0xffffffe ;  /* 0x0ffffffe00027836 */ /* 0x004fe20000000000 */
[----:B------:R-:W-:Y:S01]  /*0960*/  SHF.R.U32.HI R0, RZ, 0x5, R147 ;  /* 0x00000005ff007819 */ /* 0x000fe20000011693 */
[C---:B------:R-:W-:Y:S01]  /*0970*/  IMAD R129, R153.reuse, 0x1a, RZ ;  /* 0x0000001a99817824 */ /* 0x040fe200078e02ff */
[----:B------:R-:W-:Y:S01]  /*0980*/  CS2R R46, SRZ ;  /* 0x00000000002e7805 */ /* 0x000fe2000001ff00 */
[C---:B------:R-:W-:Y:S01]  /*0990*/  IMAD R131, R153.reuse, 0x19, RZ ;  /* 0x0000001999837824 */ /* 0x040fe200078e02ff */
[----:B------:R-:W2:Y:S01]  /*09a0*/  F2I.FTZ.U32.TRUNC.NTZ R3, R2 ;  /* 0x0000000200037305 */ /* 0x000ea2000021f000 */
[----:B0-----:R-:W-:Y:S01]  /*09b0*/  IMAD.MOV.U32 R4, RZ, RZ, RZ ;  /* 0x000000ffff047224 */ /* 0x001fe200078e00ff */
[----:B------:R-:W-:Y:S01]  /*09c0*/  SGXT.U32 R0, R0, 0x2 ;  /* 0x000000020000781a */ /* 0x000fe20000000000 */
[C---:B------:R-:W-:Y:S01]  /*09d0*/  IMAD R133, R153.reuse, 0x18, RZ ;  /* 0x0000001899857824 */ /* 0x040fe200078e02ff */
[----:B------:R-:W-:Y:S01]  /*09e0*/  CS2R R48, SRZ ;  /* 0x0000000000307805 */ /* 0x000fe2000001ff00 */
[----:B------:R-:W-:Y:S01]  /*09f0*/  IMAD R141, R153, 0x17, RZ ;  /* 0x00000017998d7824 */ /* 0x000fe200078e02ff */
[----:B------:R-:W-:Y:S01]  /*0a00*/  LOP3.LUT R24, R110, R109, R0, 0xfe, !PT ;  /* 0x0000006d6e187212 */ /* 0x000fe200078efe00 */
[--C-:B-1----:R-:W-:Y:S01]  /*0a10*/  IMAD.MOV R7, RZ, RZ, -R5.reuse ;  /* 0x000000ffff077224 */ /* 0x102fe200078e0a05 */
[----:B------:R-:W-:Y:S01]  /*0a20*/  CS2R R50, SRZ ;  /* 0x0000000000327805 */ /* 0x000fe2000001ff00 */
[----:B------:R-:W-:Y:S01]  /*0a30*/  IMAD.SHL.U32 R0, R147, 0x2, RZ ;  /* 0x0000000293007824 */ /* 0x000fe200078e00ff */
[C---:B------:R-:W-:Y:S01]  /*0a40*/  LOP3.LUT R12, R24.reuse, 0x34, RZ, 0xfc, !PT ;  /* 0x00000034180c7812 */ /* 0x040fe200078efcff */
[----:B------:R-:W-:Y:S01]  /*0a50*/  IMAD R7, R7, R10, RZ ;  /* 0x0000000a07077224 */ /* 0x000fe200078e02ff */
[----:B------:R-:W-:Y:S01]  /*0a60*/  LOP3.LUT R13, R24, 0x30, RZ, 0xfc, !PT ;  /* 0x00000030180d7812 */ /* 0x000fe200078efcff */
[----:B------:R-:W-:Y:S01]  /*0a70*/  IMAD R137, R153, 0x16, RZ ;  /* 0x0000001699897824 */ /* 0x000fe200078e02ff */
[----:B------:R-:W-:Y:S01]  /*0a80*/  LOP3.LUT R112, R0, 0x7e, RZ, 0xc0, !PT ;  /* 0x0000007e00707812 */ /* 0x000fe200078ec0ff */
[----:B------:R-:W-:Y:S01]  /*0a90*/  IMAD.HI.U32 R5, R5, R7, R4 ;  /* 0x0000000705057227 */ /* 0x000fe200078e0004 */
[----:B------:R-:W-:-:S02]  /*0aa0*/  LOP3.LUT R4, R24, 0x3c, RZ, 0xfc, !PT ;  /* 0x0000003c18047812 */ /* 0x000fc400078efcff */
[----:B------:R-:W-:Y:S02]  /*0ab0*/  CS2R R52, SRZ ;  /* 0x0000000000347805 */ /* 0x000fe4000001ff00 */
[----:B------:R-:W-:Y:S01]  /*0ac0*/  LOP3.LUT R14, R24, 0x2c, RZ, 0xfc, !PT ;  /* 0x0000002c180e7812 */ /* 0x000fe200078efcff */
[----:B--2---:R-:W-:Y:S01]  /*0ad0*/  IMAD.MOV R7, RZ, RZ, -R3 ;  /* 0x000000ffff077224 */ /* 0x004fe200078e0a03 */
[----:B------:R-:W-:Y:S01]  /*0ae0*/  ISETP.GE.AND P4, PT, R4, RZ, PT ;  /* 0x000000ff0400720c */ /* 0x000fe20003f86270 */
[----:B------:R-:W-:Y:S01]  /*0af0*/  IMAD.HI.U32 R2, R5, R6, RZ ;  /* 0x0000000605027227 */ /* 0x000fe200078e00ff */
[----:B------:R-:W-:Y:S02]  /*0b00*/  SHF.R.S32.HI R5, RZ, 0x1f, R118 ;  /* 0x0000001fff057819 */ /* 0x000fe40000011476 */
[----:B------:R-:W-:Y:S02]  /*0b10*/  CS2R R54, SRZ ;  /* 0x0000000000367805 */ /* 0x000fe4000001ff00 */
[C---:B------:R-:W-:Y:S01]  /*0b20*/  LOP3.LUT R15, R24.reuse, 0x28, RZ, 0xfc, !PT ;  /* 0x00000028180f7812 */ /* 0x040fe200078efcff */
[----:B------:R-:W-:Y:S01]  /*0b30*/  IMAD.MOV R9, RZ, RZ, -R2 ;  /* 0x000000ffff097224 */ /* 0x000fe200078e0a02 */
[----:B------:R-:W-:Y:S01]  /*0b40*/  LEA.HI R118, R5, R118, RZ, 0x5 ;  /* 0x0000007605767211 */ /* 0x000fe200078f28ff */
[----:B------:R-:W-:Y:S01]  /*0b50*/  IMAD R7, R7, R22, RZ ;  /* 0x0000001607077224 */ /* 0x000fe200078e02ff */
[----:B------:R-:W-:Y:S01]  /*0b60*/  SHF.R.S32.HI R5, RZ, 0x6, R147 ;  /* 0x00000006ff057819 */ /* 0x000fe20000011493 */
[----:B------:R-:W-:Y:S01]  /*0b70*/  IMAD.MOV.U32 R2, RZ, RZ, RZ ;  /* 0x000000ffff027224 */ /* 0x000fe200078e00ff */
[C---:B------:R-:W-:Y:S01]  /*0b80*/  LOP3.LUT R16, R24.reuse, 0x24, RZ, 0xfc, !PT ;  /* 0x0000002418107812 */ /* 0x040fe200078efcff */
[----:B------:R-:W-:Y:S01]  /*0b90*/  IMAD R111, R111, 0x40, R112 ;  /* 0x000000406f6f7824 */ /* 0x000fe200078e0270 */
[----:B------:R-:W-:Y:S01]  /*0ba0*/  SGXT R5, R5, 0x1 ;  /* 0x000000010505781a */ /* 0x000fe20000000200 */
[----:B------:R-:W-:Y:S01]  /*0bb0*/  IMAD.HI.U32 R2, R3, R7, R2 ;  /* 0x0000000703027227 */ /* 0x000fe200078e0002 */
[----:B------:R-:W-:Y:S01]  /*0bc0*/  LOP3.LUT R17, R24, 0x18, RZ, 0xfc, !PT ;  /* 0x0000001818117812 */ /* 0x000fe200078efcff */
[----:B------:R-:W-:Y:S01]  /*0bd0*/  UMOV UR5, 0x7fffffdf ;  /* 0x7fffffdf00057882 */ /* 0x000fe20000000000 */
[----:B------:R-:W-:Y:S01]  /*0be0*/  LOP3.LUT R112, R112, 0x90, R5, 0x78, !PT ;  /* 0x0000009070707812 */ /* 0x000fe200078e7805 */
[----:B------:R-:W-:Y:S01]  /*0bf0*/  IMAD R7, R10, R9, R6 ;  /* 0x000000090a077224 */ /* 0x000fe200078e0206 */
[----:B------:R-:W-:Y:S01]  /*0c00*/  LOP3.LUT R6, R24, 0x38, RZ, 0xfc, !PT ;  /* 0x0000003818067812 */ /* 0x000fe200078efcff */
[C---:B------:R-:W-:Y:S01]  /*0c10*/  IMAD R139, R153.reuse, 0x15, RZ ;  /* 0x00000015998b7824 */ /* 0x040fe200078e02ff */
[----:B------:R-:W-:Y:S01]  /*0c20*/  IABS R9, R4 ;  /* 0x0000000400097213 */ /* 0x000fe20000000000 */
[C---:B------:R-:W-:Y:S01]  /*0c30*/  IMAD R115, R153.reuse, 0x14, RZ ;  /* 0x0000001499737824 */ /* 0x040fe200078e02ff */
[----:B------:R-:W-:Y:S01]  /*0c40*/  ISETP.GT.U32.AND P0, PT, R10, R7, PT ;  /* 0x000000070a00720c */ /* 0x000fe20003f04070 */
[----:B------:R-:W-:Y:S01]  /*0c50*/  IMAD R143, R153, 0x13, RZ ;  /* 0x00000013998f7824 */ /* 0x000fe200078e02ff */
[----:B------:R-:W-:Y:S01]  /*0c60*/  IABS R11, R6 ;  /* 0x00000006000b7213 */ /* 0x000fe20000000000 */
[----:B------:R-:W-:Y:S01]  /*0c70*/  IMAD.HI.U32 R0, R2, R9, RZ ;  /* 0x0000000902007227 */ /* 0x000fe200078e00ff */
[----:B------:R-:W-:-:S02]  /*0c80*/  IABS R5, R12 ;  /* 0x0000000c00057213 */ /* 0x000fc40000000000 */
[----:B------:R-:W-:Y:S01]  /*0c90*/  ISETP.GE.AND P3, PT, R6, RZ, PT ;  /* 0x000000ff0600720c */ /* 0x000fe20003f66270 */
[----:B------:R-:W-:Y:S01]  /*0ca0*/  IMAD.HI.U32 R3, R2, R11, RZ ;  /* 0x0000000b02037227 */ /* 0x000fe200078e00ff */
[C---:B------:R-:W-:Y:S02]  /*0cb0*/  LOP3.LUT R26, R24.reuse, 0x10, RZ, 0xfc, !PT ;  /* 0x00000010181a7812 */ /* 0x040fe400078efcff */
[C---:B------:R-:W-:Y:S01]  /*0cc0*/  LOP3.LUT R28, R24.reuse, 0xc, RZ, 0xfc, !PT ;  /* 0x0000000c181c7812 */ /* 0x040fe200078efcff */
[----:B------:R-:W-:Y:S01]  /*0cd0*/  IMAD.MOV R0, RZ, RZ, -R0 ;  /* 0x000000ffff007224 */ /* 0x000fe200078e0a00 */
[----:B------:R-:W-:Y:S01]  /*0ce0*/  LOP3.LUT R29, R24, 0x8, RZ, 0xfc, !PT ;  /* 0x00000008181d7812 */ /* 0x000fe200078efcff */
[----:B------:R-:W-:Y:S01]  /*0cf0*/  @!P0 IMAD.IADD R7, R7, 0x1, -R10 ;  /* 0x0000000107078824 */ /* 0x000fe200078e0a0a */
[----:B------:R-:W-:Y:S01]  /*0d00*/  ISETP.GE.AND P0, PT, R108, RZ, PT ;  /* 0x000000ff6c00720c */ /* 0x000fe20003f06270 */
[----:B------:R-:W-:Y:S01]  /*0d10*/  IMAD.MOV R3, RZ, RZ, -R3 ;  /* 0x000000ffff037224 */ /* 0x000fe200078e0a03 */
[----:B------:R-:W-:Y:S01]  /*0d20*/  IABS R23, R28 ;  /* 0x0000001c00177213 */ /* 0x000fe20000000000 */
[----:B------:R-:W-:Y:S01]  /*0d30*/  IMAD R0, R22, R0, R9 ;  /* 0x0000000016007224 */ /* 0x000fe200078e0209 */
[----:B------:R-:W-:Y:S01]  /*0d40*/  ISETP.GT.U32.AND P6, PT, R10, R7, PT ;  /* 0x000000070a00720c */ /* 0x000fe20003fc4070 */
[----:B------:R-:W-:Y:S01]  /*0d50*/  IMAD R3, R22, R3, R11 ;  /* 0x0000000316037224 */ /* 0x000fe200078e020b */
[----:B------:R-:W-:Y:S01]  /*0d60*/  IABS R9, R13 ;  /* 0x0000000d00097213 */ /* 0x000fe20000000000 */
[----:B------:R-:W-:Y:S01]  /*0d70*/  IMAD.HI.U32 R4, R2, R5, RZ ;  /* 0x0000000502047227 */ /* 0x000fe200078e00ff */
[----:B------:R-:W-:-:S02]  /*0d80*/  IABS R11, R14 ;  /* 0x0000000e000b7213 */ /* 0x000fc40000000000 */
[C---:B------:R-:W-:Y:S01]  /*0d90*/  ISETP.GT.U32.AND P2, PT, R22.reuse, R0, PT ;  /* 0x000000001600720c */ /* 0x040fe20003f44070 */
[----:B------:R-:W-:Y:S01]  /*0da0*/  IMAD.MOV R8, RZ, RZ, -R4 ;  /* 0x000000ffff087224 */ /* 0x000fe200078e0a04 */
[----:B------:R-:W-:Y:S01]  /*0db0*/  ISETP.GT.U32.AND P5, PT, R22, R3, PT ;  /* 0x000000031600720c */ /* 0x000fe20003fa4070 */
[C---:B------:R-:W-:Y:S01]  /*0dc0*/  IMAD.HI.U32 R4, R2.reuse, R9, RZ ;  /* 0x0000000902047227 */ /* 0x040fe200078e00ff */
[----:B------:R-:W-:Y:S02]  /*0dd0*/  IABS R27, R24 ;  /* 0x00000018001b7213 */ /* 0x000fe40000000000 */
[----:B------:R-:W-:Y:S01]  /*0de0*/  IABS R25, R29 ;  /* 0x0000001d00197213 */ /* 0x000fe20000000000 */
[----:B------:R-:W-:Y:S01]  /*0df0*/  @!P6 IMAD.IADD R7, R7, 0x1, -R10 ;  /* 0x000000010707e824 */ /* 0x000fe200078e0a0a */
[----:B------:R-:W-:Y:S01]  /*0e00*/  LOP3.LUT R147, R147, 0x1f, RZ, 0xc0, !PT ;  /* 0x0000001f93937812 */ /* 0x000fe200078ec0ff */
[----:B------:R-:W-:Y:S01]  /*0e10*/  IMAD.HI.U32 R6, R2, R11, RZ ;  /* 0x0000000b02067227 */ /* 0x000fe200078e00ff */
[----:B------:R-:W-:-:S02]  /*0e20*/  SHF.R.S32.HI R118, RZ, 0x5, R118 ;  /* 0x00000005ff767819 */ /* 0x000fc40000011476 */
[C---:B------:R-:W-:Y:S01]  /*0e30*/  LOP3.LUT R151, R111.reuse, 0x10, RZ, 0x3c, !PT ;  /* 0x000000106f977812 */ /* 0x040fe200078e3cff */
[C---:B------:R-:W-:Y:S01]  /*0e40*/  IMAD R5, R22.reuse, R8, R5 ;  /* 0x0000000816057224 */ /* 0x040fe200078e0205 */
[C---:B------:R-:W-:Y:S01]  /*0e50*/  LOP3.LUT R130, R111.reuse, 0x20, RZ, 0x3c, !PT ;  /* 0x000000206f827812 */ /* 0x040fe200078e3cff */
[----:B------:R-:W-:Y:S01]  /*0e60*/  IMAD.MOV R4, RZ, RZ, -R4 ;  /* 0x000000ffff047224 */ /* 0x000fe200078e0a04 */
[C---:B------:R-:W-:Y:S01]  /*0e70*/  LOP3.LUT R128, R111.reuse, 0x30, RZ, 0x3c, !PT ;  /* 0x000000306f807812 */ /* 0x040fe200078e3cff */
[----:B------:R-:W-:Y:S01]  /*0e80*/  IMAD.MOV.U32 R19, RZ, RZ, R7 ;  /* 0x000000ffff137224 */ /* 0x000fe200078e0007 */
[C---:B------:R-:W-:Y:S01]  /*0e90*/  LOP3.LUT R126, R111.reuse, 0x40, RZ, 0x3c, !PT ;  /* 0x000000406f7e7812 */ /* 0x040fe200078e3cff */
[----:B------:R-:W-:Y:S01]  /*0ea0*/  IMAD.MOV R8, RZ, RZ, -R6 ;  /* 0x000000ffff087224 */ /* 0x000fe200078e0a06 */
[----:B------:R-:W-:Y:S01]  /*0eb0*/  LOP3.LUT R124, R111, 0x50, RZ, 0x3c, !PT ;  /* 0x000000506f7c7812 */ /* 0x000fe200078e3cff */
[C---:B------:R-:W-:Y:S01]  /*0ec0*/  IMAD R6, R22.reuse, R4, R9 ;  /* 0x0000000416067224 */ /* 0x040fe200078e0209 */
[----:B------:R-:W-:Y:S01]  /*0ed0*/  IABS R9, R15 ;  /* 0x0000000f00097213 */ /* 0x000fe20000000000 */
[----:B------:R-:W-:Y:S01]  /*0ee0*/  @!P0 IMAD.MOV R19, RZ, RZ, -R19 ;  /* 0x000000ffff138224 */ /* 0x000fe200078e0a13 */
[----:B------:R-:W-:Y:S01]  /*0ef0*/  ISETP.GT.U32.AND P0, PT, R22, R5, PT ;  /* 0x000000051600720c */ /* 0x000fe20003f04070 */
[--C-:B------:R-:W-:Y:S01]  /*0f00*/  @!P2 IMAD.IADD R0, R0, 0x1, -R22.reuse ;  /* 0x000000010000a824 */ /* 0x100fe200078e0a16 */
[----:B------:R-:W-:Y:S01]  /*0f10*/  @!P1 LOP3.LUT R19, RZ, R20, RZ, 0x33, !PT ;  /* 0x00000014ff139212 */ /* 0x000fe200078e33ff */
[----:B------:R-:W-:Y:S01]  /*0f20*/  @!P5 IMAD.IADD R3, R3, 0x1, -R22 ;  /* 0x000000010303d824 */ /* 0x000fe200078e0a16 */
[C---:B------:R-:W-:Y:S01]  /*0f30*/  ISETP.GT.U32.AND P1, PT, R22.reuse, R6, PT ;  /* 0x000000061600720c */ /* 0x040fe20003f24070 */
[C---:B------:R-:W-:Y:S01]  /*0f40*/  IMAD R7, R22.reuse, R8, R11 ;  /* 0x0000000816077224 */ /* 0x040fe200078e020b */
[----:B------:R-:W-:Y:S01]  /*0f50*/  ISETP.GT.U32.AND P6, PT, R22, R0, PT ;  /* 0x000000001600720c */ /* 0x000fe20003fc4070 */
[----:B------:R-:W-:Y:S01]  /*0f60*/  IMAD.HI.U32 R4, R2, R9, RZ ;  /* 0x0000000902047227 */ /* 0x000fe200078e00ff */
[----:B------:R-:W-:-:S02]  /*0f70*/  ISETP.GT.U32.AND P5, PT, R22, R3, PT ;  /* 0x000000031600720c */ /* 0x000fc40003fa4070 */
[----:B------:R-:W-:Y:S01]  /*0f80*/  IABS R11, R16 ;  /* 0x00000010000b7213 */ /* 0x000fe20000000000 */
[----:B------:R-:W-:Y:S01]  /*0f90*/  IMAD.MOV R10, RZ, RZ, -R4 ;  /* 0x000000ffff0a7224 */ /* 0x000fe200078e0a04 */
[----:B------:R-:W-:Y:S01]  /*0fa0*/  ISETP.GE.AND P2, PT, R12, RZ, PT ;  /* 0x000000ff0c00720c */ /* 0x000fe20003f46270 */
[--C-:B------:R-:W-:Y:S01]  /*0fb0*/  @!P0 IMAD.IADD R5, R5, 0x1, -R22.reuse ;  /* 0x0000000105058824 */ /* 0x100fe200078e0a16 */
[----:B------:R-:W-:Y:S01]  /*0fc0*/  ISETP.GE.AND P0, PT, R14, RZ, PT ;  /* 0x000000ff0e00720c */ /* 0x000fe20003f06270 */
[----:B------:R-:W-:Y:S01]  /*0fd0*/  IMAD.HI.U32 R8, R2, R11, RZ ;  /* 0x0000000b02087227 */ /* 0x000fe200078e00ff */
[C---:B------:R-:W-:Y:S02]  /*0fe0*/  LOP3.LUT R14, R24.reuse, 0x1c, RZ, 0xfc, !PT ;  /* 0x0000001c180e7812 */ /* 0x040fe400078efcff */
[----:B------:R-:W-:Y:S01]  /*0ff0*/  LOP3.LUT R20, R24, 0x14, RZ, 0xfc, !PT ;  /* 0x0000001418147812 */ /* 0x000fe200078efcff */
[--C-:B------:R-:W-:Y:S01]  /*1000*/  @!P1 IMAD.IADD R6, R6, 0x1, -R22.reuse ;  /* 0x0000000106069824 */ /* 0x100fe200078e0a16 */
[----:B------:R-:W-:Y:S01]  /*1010*/  ISETP.GT.U32.AND P1, PT, R22, R5, PT ;  /* 0x000000051600720c */ /* 0x000fe20003f24070 */
[--C-:B------:R-:W-:Y:S01]  /*1020*/  @!P6 IMAD.IADD R0, R0, 0x1, -R22.reuse ;  /* 0x000000010000e824 */ /* 0x100fe200078e0a16 */
[C---:B------:R-:W-:Y:S01]  /*1030*/  ISETP.GT.U32.AND P6, PT, R22.reuse, R7, PT ;  /* 0x000000071600720c */ /* 0x040fe20003fc4070 */
[----:B------:R-:W-:Y:S01]  /*1040*/  @!P5 IMAD.IADD R3, R3, 0x1, -R22 ;  /* 0x000000010303d824 */ /* 0x000fe200078e0a16 */
[----:B------:R-:W-:Y:S01]  /*1050*/  ISETP.GE.AND P5, PT, R13, RZ, PT ;  /* 0x000000ff0d00720c */ /* 0x000fe20003fa6270 */
[----:B------:R-:W-:Y:S01]  /*1060*/  IMAD.MOV R8, RZ, RZ, -R8 ;  /* 0x000000ffff087224 */ /* 0x000fe200078e0a08 */
[----:B------:R-:W-:Y:S01]  /*1070*/  IABS R13, R14 ;  /* 0x0000000e000d7213 */ /* 0x000fe20000000000 */
[----:B------:R-:W-:Y:S01]  /*1080*/  IMAD.MOV.U32 R4, RZ, RZ, R3 ;  /* 0x000000ffff047224 */ /* 0x000fe200078e0003 */
[C---:B------:R-:W-:Y:S01]  /*1090*/  LOP3.LUT R149, R111.reuse, 0x60, RZ, 0x3c, !PT ;  /* 0x000000606f957812 */ /* 0x040fe200078e3cff */
[----:B------:R-:W-:Y:S01]  /*10a0*/  IMAD R3, R22, R10, R9 ;  /* 0x0000000a16037224 */ /* 0x000fe200078e0209 */
[----:B------:R-:W-:Y:S01]  /*10b0*/  LOP3.LUT R10, R24, 0x20, RZ, 0xfc, !PT ;  /* 0x00000020180a7812 */ /* 0x000fe200078efcff */
[C---:B------:R-:W-:Y:S01]  /*10c0*/  IMAD R9, R22.reuse, R8, R11 ;  /* 0x0000000816097224 */ /* 0x040fe200078e020b */
[----:B------:R-:W-:Y:S01]  /*10d0*/  LOP3.LUT R122, R111, 0x70, RZ, 0x3c, !PT ;  /* 0x000000706f7a7812 */ /* 0x000fe200078e3cff */
[--C-:B------:R-:W-:Y:S01]  /*10e0*/  @!P1 IMAD.IADD R5, R5, 0x1, -R22.reuse ;  /* 0x0000000105059824 */ /* 0x100fe200078e0a16 */
[C---:B------:R-:W-:Y:S01]  /*10f0*/  ISETP.GT.U32.AND P1, PT, R22.reuse, R3, PT ;  /* 0x000000031600720c */ /* 0x040fe20003f24070 */
[----:B------:R-:W-:Y:S01]  /*1100*/  @!P6 IMAD.IADD R7, R7, 0x1, -R22 ;  /* 0x000000010707e824 */ /* 0x000fe200078e0a16 */
[----:B------:R-:W-:Y:S01]  /*1110*/  ISETP.GT.U32.AND P6, PT, R22, R6, PT ;  /* 0x000000061600720c */ /* 0x000fe20003fc4070 */
[----:B------:R-:W-:Y:S01]  /*1120*/  @!P4 IMAD.MOV R0, RZ, RZ, -R0 ;  /* 0x000000ffff00c224 */ /* 0x000fe200078e0a00 */
[----:B------:R-:W-:Y:S01]  /*1130*/  IABS R11, R10 ;  /* 0x0000000a000b7213 */ /* 0x000fe20000000000 */
[----:B------:R-:W-:Y:S01]  /*1140*/  @!P2 IMAD.MOV R5, RZ, RZ, -R5 ;  /* 0x000000ffff05a224 */ /* 0x000fe200078e0a05 */
[----:B------:R-:W-:Y:S01]  /*1150*/  ISETP.GE.AND P4, PT, R15, RZ, PT ;  /* 0x000000ff0f00720c */ /* 0x000fe20003f86270 */
[----:B------:R-:W-:Y:S01]  /*1160*/  @!P3 IMAD.MOV R4, RZ, RZ, -R4 ;  /* 0x000000ffff04b224 */ /* 0x000fe200078e0a04 */
[----:B------:R-:W-:Y:S01]  /*1170*/  IABS R15, R17 ;  /* 0x00000011000f7213 */ /* 0x000fe20000000000 */
[----:B------:R-:W-:Y:S01]  /*1180*/  IMAD.HI.U32 R8, R2, R11, RZ ;  /* 0x0000000b02087227 */ /* 0x000fe200078e00ff */
[----:B------:R-:W-:-:S02]  /*1190*/  ISETP.GT.U32.AND P3, PT, R22, R7, PT ;  /* 0x000000071600720c */ /* 0x000fc40003f64070 */
[----:B------:R-:W-:Y:S01]  /*11a0*/  LOP3.LUT R120, R112, 0x20, RZ, 0x3c, !PT ;  /* 0x0000002070787812 */ /* 0x000fe200078e3cff */
[----:B------:R-:W-:Y:S01]  /*11b0*/  @!P1 IMAD.IADD R3, R3, 0x1, -R22 ;  /* 0x0000000103039824 */ /* 0x000fe200078e0a16 */
[----:B------:R-:W-:Y:S01]  /*11c0*/  ISETP.GE.AND P1, PT, R10, RZ, PT ;  /* 0x000000ff0a00720c */ /* 0x000fe20003f26270 */
[----:B------:R-:W-:Y:S02]  /*11d0*/  IMAD.MOV R10, RZ, RZ, -R8 ;  /* 0x000000ffff0a7224 */ /* 0x000fe400078e0a08 */
[----:B------:R-:W-:Y:S01]  /*11e0*/  @!P6 IMAD.IADD R6, R6, 0x1, -R22 ;  /* 0x000000010606e824 */ /* 0x000fe200078e0a16 */
[C---:B------:R-:W-:Y:S01]  /*11f0*/  ISETP.GT.U32.AND P6, PT, R22.reuse, R9, PT ;  /* 0x000000091600720c */ /* 0x040fe20003fc4070 */
[C---:B------:R-:W-:Y:S01]  /*1200*/  IMAD R10, R22.reuse, R10, R11 ;  /* 0x0000000a160a7224 */ /* 0x040fe200078e020b */
[----:B------:R-:W-:Y:S01]  /*1210*/  ISETP.GT.U32.AND P2, PT, R22, R3, PT ;  /* 0x000000031600720c */ /* 0x000fe20003f44070 */
[----:B------:R-:W-:Y:S02]  /*1220*/  @!P5 IMAD.MOV R6, RZ, RZ, -R6 ;  /* 0x000000ffff06d224 */ /* 0x000fe400078e0a06 */
[----:B------:R-:W-:Y:S01]  /*1230*/  IMAD.HI.U32 R8, R2, R13, RZ ;  /* 0x0000000d02087227 */ /* 0x000fe200078e00ff */
[----:B------:R-:W-:-:S03]  /*1240*/  ISETP.GT.U32.AND P5, PT, R22, R10, PT ;  /* 0x0000000a1600720c */ /* 0x000fc60003fa4070 */
[----:B------:R-:W-:-:S04]  /*1250*/  IMAD.HI.U32 R11, R2, R15, RZ ;  /* 0x0000000f020b7227 */ /* 0x000fc800078e00ff */
[----:B------:R-:W-:Y:S02]  /*1260*/  @!P6 IMAD.IADD R9, R9, 0x1, -R22 ;  /* 0x000000010909e824 */ /* 0x000fe400078e0a16 */
[----:B------:R-:W-:Y:S02]  /*1270*/  IMAD.MOV R8, RZ, RZ, -R8 ;  /* 0x000000ffff087224 */ /* 0x000fe400078e0a08 */
[----:B------:R-:W-:Y:S01]  /*1280*/  IMAD.MOV R12, RZ, RZ, -R11 ;  /* 0x000000ffff0c7224 */ /* 0x000fe200078e0a0b */
[----:B------:R-:W-:Y:S01]  /*1290*/  ISETP.GT.U32.AND P6, PT, R22, R9, PT ;  /* 0x000000091600720c */ /* 0x000fe20003fc4070 */
[--C-:B------:R-:W-:Y:S02]  /*12a0*/  @!P5 IMAD.IADD R10, R10, 0x1, -R22.reuse ;  /* 0x000000010a0ad824 */ /* 0x100fe400078e0a16 */
[C---:B------:R-:W-:Y:S01]  /*12b0*/  IMAD R11, R22.reuse, R8, R13 ;  /* 0x00000008160b7224 */ /* 0x040fe200078e020d */
[----:B------:R-:W-:Y:S01]  /*12c0*/  IABS R13, R20 ;  /* 0x00000014000d7213 */ /* 0x000fe20000000000 */
[----:B------:R-:W-:Y:S01]  /*12d0*/  @!P2 IMAD.IADD R3, R3, 0x1, -R22 ;  /* 0x000000010303a824 */ /* 0x000fe200078e0a16 */
[C---:B------:R-:W-:Y:S01]  /*12e0*/  ISETP.GT.U32.AND P5, PT, R22.reuse, R10, PT ;  /* 0x0000000a1600720c */ /* 0x040fe20003fa4070 */
[----:B------:R-:W-:Y:S01]  /*12f0*/  IMAD R12, R22, R12, R15 ;  /* 0x0000000c160c7224 */ /* 0x000fe200078e020f */
[----:B------:R-:W-:Y:S01]  /*1300*/  ISETP.GE.AND P2, PT, R17, RZ, PT ;  /* 0x000000ff1100720c */ /* 0x000fe20003f46270 */
[----:B------:R-:W-:Y:S01]  /*1310*/  IMAD.HI.U32 R8, R2, R13, RZ ;  /* 0x0000000d02087227 */ /* 0x000fe200078e00ff */
[----:B------:R-:W-:-:S03]  /*1320*/  IABS R17, R26 ;  /* 0x0000001a00117213 */ /* 0x000fc60000000000 */
[--C-:B------:R-:W-:Y:S01]  /*1330*/  @!P6 IMAD.IADD R9, R9, 0x1, -R22.reuse ;  /* 0x000000010909e824 */ /* 0x100fe200078e0a16 */
[----:B------:R-:W-:Y:S01]  /*1340*/  ISETP.GT.U32.AND P6, PT, R22, R11, PT ;  /* 0x0000000b1600720c */ /* 0x000fe20003fc4070 */
[----:B------:R-:W-:Y:S01]  /*1350*/  @!P3 IMAD.IADD R7, R7, 0x1, -R22 ;  /* 0x000000010707b824 */ /* 0x000fe200078e0a16 */
[----:B------:R-:W-:Y:S01]  /*1360*/  ISETP.GE.AND P3, PT, R16, RZ, PT ;  /* 0x000000ff1000720c */ /* 0x000fe20003f66270 */
[----:B------:R-:W-:Y:S02]  /*1370*/  IMAD.MOV R15, RZ, RZ, -R8 ;  /* 0x000000ffff0f7224 */ /* 0x000fe400078e0a08 */
[----:B------:R-:W-:Y:S01]  /*1380*/  @!P5 IMAD.IADD R10, R10, 0x1, -R22 ;  /* 0x000000010a0ad824 */ /* 0x000fe200078e0a16 */
[----:B------:R-:W-:Y:S01]  /*1390*/  ISETP.GT.U32.AND P5, PT, R22, R12, PT ;  /* 0x0000000c1600720c */ /* 0x000fe20003fa4070 */
[----:B------:R-:W-:-:S04]  /*13a0*/  IMAD.HI.U32 R8, R2, R17, RZ ;  /* 0x0000001102087227 */ /* 0x000fc800078e00ff */
[----:B------:R-:W-:Y:S01]  /*13b0*/  @!P0 IMAD.MOV R7, RZ, RZ, -R7 ;  /* 0x000000ffff078224 */ /* 0x000fe200078e0a07 */
[----:B------:R-:W-:Y:S01]  /*13c0*/  ISETP.GE.AND P0, PT, R14, RZ, PT ;  /* 0x000000ff0e00720c */ /* 0x000fe20003f06270 */
[----:B------:R-:W-:-:S04]  /*13d0*/  IMAD.HI.U32 R14, R2, R23, RZ ;  /* 0x00000017020e7227 */ /* 0x000fc800078e00ff */
[C---:B------:R-:W-:Y:S02]  /*13e0*/  IMAD R13, R22.reuse, R15, R13 ;  /* 0x0000000f160d7224 */ /* 0x040fe400078e020d */
[----:B------:R-:W-:Y:S02]  /*13f0*/  IMAD.MOV R15, RZ, RZ, -R8 ;  /* 0x000000ffff0f7224 */ /* 0x000fe400078e0a08 */
[----:B------:R-:W-:Y:S02]  /*1400*/  @!P6 IMAD.IADD R11, R11, 0x1, -R22 ;  /* 0x000000010b0be824 */ /* 0x000fe400078e0a16 */
[----:B------:R-:W-:Y:S02]  /*1410*/  IMAD.MOV R18, RZ, RZ, -R14 ;  /* 0x000000ffff127224 */ /* 0x000fe400078e0a0e */
[C---:B------:R-:W-:Y:S01]  /*1420*/  IMAD R14, R22.reuse, R15, R17 ;  /* 0x0000000f160e7224 */ /* 0x040fe200078e0211 */
[----:B------:R-:W-:Y:S01]  /*1430*/  ISETP.GT.U32.AND P6, PT, R22, R11, PT ;  /* 0x0000000b1600720c */ /* 0x000fe20003fc4070 */
[----:B------:R-:W-:-:S02]  /*1440*/  @!P5 IMAD.IADD R12, R12, 0x1, -R22 ;  /* 0x000000010c0cd824 */ /* 0x000fc400078e0a16 */
[C---:B------:R-:W-:Y:S01]  /*1450*/  IMAD R15, R22.reuse, R18, R23 ;  /* 0x00000012160f7224 */ /* 0x040fe200078e0217 */
[----:B------:R-:W-:Y:S01]  /*1460*/  ISETP.GT.U32.AND P5, PT, R22, R14, PT ;  /* 0x0000000e1600720c */ /* 0x000fe20003fa4070 */
[----:B------:R-:W-:Y:S01]  /*1470*/  IMAD.HI.U32 R8, R2, R27, RZ ;  /* 0x0000001b02087227 */ /* 0x000fe200078e00ff */
[----:B------:R-:W-:-:S03]  /*1480*/  LOP3.LUT R23, R24, 0x4, RZ, 0xfc, !PT ;  /* 0x0000000418177812 */ /* 0x000fc600078efcff */
[----:B------:R-:W-:Y:S01]  /*1490*/  @!P1 IMAD.MOV R10, RZ, RZ, -R10 ;  /* 0x000000ffff0a9224 */ /* 0x000fe200078e0a0a */
[----:B------:R-:W-:Y:S01]  /*14a0*/  IABS R17, R23 ;  /* 0x0000001700117213 */ /* 0x000fe20000000000 */
[----:B------:R-:W-:-:S04]  /*14b0*/  IMAD.HI.U32 R16, R2, R25, RZ ;  /* 0x0000001902107227 */ /* 0x000fc800078e00ff */
[--C-:B------:R-:W-:Y:S01]  /*14c0*/  @!P6 IMAD.IADD R11, R11, 0x1, -R22.reuse ;  /* 0x000000010b0be824 */ /* 0x100fe200078e0a16 */
[----:B------:R-:W-:Y:S01]  /*14d0*/  ISETP.GT.U32.AND P6, PT, R22, R13, PT ;  /* 0x0000000d1600720c */ /* 0x000fe20003fc4070 */
[----:B------:R-:W-:Y:S02]  /*14e0*/  @!P5 IMAD.IADD R14, R14, 0x1, -R22 ;  /* 0x000000010e0ed824 */ /* 0x000fe400078e0a16 */
[----:B------:R-:W-:Y:S02]  /*14f0*/  IMAD.MOV R18, RZ, RZ, -R8 ;  /* 0x000000ffff127224 */ /* 0x000fe400078e0a08 */
[----:B------:R-:W-:Y:S01]  /*1500*/  IMAD.HI.U32 R2, R2, R17, RZ ;  /* 0x0000001102027227 */ /* 0x000fe200078e00ff */
[----:B------:R-:W-:-:S03]  /*1510*/  ISETP.GT.U32.AND P1, PT, R22, R14, PT ;  /* 0x0000000e1600720c */ /* 0x000fc60003f24070 */
[----:B------:R-:W-:Y:S02]  /*1520*/  IMAD.MOV.U32 R8, RZ, RZ, R3 ;  /* 0x000000ffff087224 */ /* 0x000fe400078e0003 */
[C---:B------:R-:W-:Y:S02]  /*1530*/  IMAD R18, R22.reuse, R18, R27 ;  /* 0x0000001216127224 */ /* 0x040fe400078e021b */
[----:B------:R-:W-:Y:S02]  /*1540*/  IMAD.MOV R2, RZ, RZ, -R2 ;  /* 0x000000ffff027224 */ /* 0x000fe400078e0a02 */
[----:B------:R-:W-:Y:S01]  /*1550*/  @!P4 IMAD.MOV R8, RZ, RZ, -R8 ;  /* 0x000000ffff08c224 */ /* 0x000fe200078e0a08 */
[C---:B------:R-:W-:Y:S01]  /*1560*/  ISETP.GT.U32.AND P4, PT, R22.reuse, R15, PT ;  /* 0x0000000f1600720c */ /* 0x040fe20003f84070 */
[--C-:B------:R-:W-:Y:S01]  /*1570*/  @!P6 IMAD.IADD R13, R13, 0x1, -R22.reuse ;  /* 0x000000010d0de824 */ /* 0x100fe200078e0a16 */
[C---:B------:R-:W-:Y:S01]  /*1580*/  ISETP.GT.U32.AND P6, PT, R22.reuse, R12, PT ;  /* 0x0000000c1600720c */ /* 0x040fe20003fc4070 */
[C---:B------:R-:W-:Y:S01]  /*1590*/  IMAD R17, R22.reuse, R2, R17 ;  /* 0x0000000216117224 */ /* 0x040fe200078e0211 */
[----:B------:R-:W-:Y:S01]  /*15a0*/  ISETP.GT.U32.AND P5, PT, R22, R18, PT ;  /* 0x000000121600720c */ /* 0x000fe20003fa4070 */
[----:B------:R-:W-:-:S02]  /*15b0*/  @!P1 IMAD.IADD R14, R14, 0x1, -R22 ;  /* 0x000000010e0e9824 */ /* 0x000fc400078e0a16 */
[----:B------:R-:W-:Y:S01]  /*15c0*/  IMAD.MOV R16, RZ, RZ, -R16 ;  /* 0x000000ffff107224 */ /* 0x000fe200078e0a10 */
[C---:B------:R-:W-:Y:S01]  /*15d0*/  ISETP.GT.U32.AND P1, PT, R22.reuse, R17, PT ;  /* 0x000000111600720c */ /* 0x040fe20003f24070 */
[----:B------:R-:W-:Y:S02]  /*15e0*/  @!P0 IMAD.MOV R11, RZ, RZ, -R11 ;  /* 0x000000ffff0b8224 */ /* 0x000fe400078e0a0b */
[----:B------:R-:W-:Y:S02]  /*15f0*/  IMAD R16, R22, R16, R25 ;  /* 0x0000001016107224 */ /* 0x000fe400078e0219 */
[--C-:B------:R-:W-:Y:S01]  /*1600*/  @!P4 IMAD.IADD R15, R15, 0x1, -R22.reuse ;  /* 0x000000010f0fc824 */ /* 0x100fe200078e0a16 */
[----:B------:R-:W-:Y:S01]  /*1610*/  ISETP.GE.AND P4, PT, R24, RZ, PT ;  /* 0x000000ff1800720c */ /* 0x000fe20003f86270 */
[--C-:B------:R-:W-:Y:S01]  /*1620*/  @!P6 IMAD.IADD R12, R12, 0x1, -R22.reuse ;  /* 0x000000010c0ce824 */ /* 0x100fe200078e0a16 */
[----:B------:R-:W-:Y:S01]  /*1630*/  ISETP.GT.U32.AND P6, PT, R22, R16, PT ;  /* 0x000000101600720c */ /* 0x000fe20003fc4070 */
[----:B------:R-:W-:Y:S01]  /*1640*/  @!P5 IMAD.IADD R18, R18, 0x1, -R22 ;  /* 0x000000011212d824 */ /* 0x000fe200078e0a16 */
[----:B------:R-:W-:Y:S01]  /*1650*/  ISETP.GT.U32.AND P0, PT, R22, R15, PT ;  /* 0x0000000f1600720c */ /* 0x000fe20003f04070 */
[----:B------:R-:W-:Y:S01]  /*1660*/  @!P2 IMAD.MOV R12, RZ, RZ, -R12 ;  /* 0x000000ffff0ca224 */ /* 0x000fe200078e0a0c */
[----:B------:R-:W-:Y:S01]  /*1670*/  ISETP.GE.AND P5, PT, R26, RZ, PT ;  /* 0x000000ff1a00720c */ /* 0x000fe20003fa6270 */
[--C-:B------:R-:W-:Y:S01]  /*1680*/  @!P1 IMAD.IADD R17, R17, 0x1, -R22.reuse ;  /* 0x0000000111119824 */ /* 0x100fe200078e0a16 */
[C---:B------:R-:W-:Y:S01]  /*1690*/  ISETP.GT.U32.AND P2, PT, R22.reuse, R18, PT ;  /* 0x000000121600720c */ /* 0x040fe20003f44070 */
[----:B------:R-:W-:Y:S01]  /*16a0*/  IMAD.U32 R2, RZ, RZ, UR12 ;  /* 0x0000000cff027e24 */ /* 0x000fe2000f8e00ff */
[----:B------:R-:W-:Y:S01]  /*16b0*/  CS2R R26, SRZ ;  /* 0x00000000001a7805 */ /* 0x000fe2000001ff00 */
[----:B------:R-:W-:Y:S01]  /*16c0*/  @!P3 IMAD.MOV R9, RZ, RZ, -R9 ;  /* 0x000000ffff09b224 */ /* 0x000fe200078e0a09 */
[C---:B------:R-:W-:Y:S01]  /*16d0*/  ISETP.GT.U32.AND P3, PT, R22.reuse, R13, PT ;  /* 0x0000000d1600720c */ /* 0x040fe20003f64070 */
[----:B------:R-:W-:Y:S01]  /*16e0*/  IMAD.U32 R3, RZ, RZ, UR12 ;  /* 0x0000000cff037e24 */ /* 0x000fe2000f8e00ff */
[----:B------:R-:W-:Y:S01]  /*16f0*/  ISETP.GT.U32.AND P1, PT, R22, R17, PT ;  /* 0x000000111600720c */ /* 0x000fe20003f24070 */
[----:B------:R-:W-:Y:S01]  /*1700*/  @!P6 IMAD.IADD R16, R16, 0x1, -R22 ;  /* 0x000000011010e824 */ /* 0x000fe200078e0a16 */
[----:B------:R-:W-:Y:S01]  /*1710*/  SHF.R.U32.HI R113, RZ, 0x4, R2 ;  /* 0x00000004ff717819 */ /* 0x000fe20000011602 */
[--C-:B------:R-:W-:Y:S01]  /*1720*/  @!P0 IMAD.IADD R15, R15, 0x1, -R22.reuse ;  /* 0x000000010f0f8824 */ /* 0x100fe200078e0a16 */
[----:B------:R-:W-:Y:S01]  /*1730*/  ISETP.GE.AND P0, PT, R28, RZ, PT ;  /* 0x000000ff1c00720c */ /* 0x000fe20003f06270 */
[----:B------:R-:W-:Y:S01]  /*1740*/  VIADD R2, R3, 0x2000 ;  /* 0x0000200003027836 */ /* 0x000fe20000000000 */
[----:B------:R-:W-:Y:S01]  /*1750*/  SGXT.U32 R113, R113, 0xe ;  /* 0x0000000e7171781a */ /* 0x000fe20000000000 */
[----:B------:R-:W-:Y:S01]  /*1760*/  IMAD.MOV.U32 R3, RZ, RZ, RZ ;  /* 0x000000ffff037224 */ /* 0x000fe200078e00ff */
[----:B------:R-:W-:Y:S01]  /*1770*/  ISETP.GT.U32.AND P6, PT, R22, R16, PT ;  /* 0x000000101600720c */ /* 0x000fe20003fc4070 */
[--C-:B------:R-:W-:Y:S01]  /*1780*/  @!P2 IMAD.IADD R18, R18, 0x1, -R22.reuse ;  /* 0x000000011212a824 */ /* 0x100fe200078e0a16 */
[----:B------:R-:W-:Y:S01]  /*1790*/  IADD3 R24, P2, R113, 0x80, RZ ;  /* 0x0000008071187810 */ /* 0x000fe20007f5e0ff */
[--C-:B------:R-:W-:Y:S01]  /*17a0*/  @!P3 IMAD.IADD R13, R13, 0x1, -R22.reuse ;  /* 0x000000010d0db824 */ /* 0x100fe200078e0a16 */
[----:B------:R-:W-:Y:S01]  /*17b0*/  ISETP.GE.AND P3, PT, R20, RZ, PT ;  /* 0x000000ff1400720c */ /* 0x000fe20003f66270 */
[----:B------:R-:W-:Y:S01]  /*17c0*/  @!P1 IMAD.IADD R17, R17, 0x1, -R22 ;  /* 0x0000000111119824 */ /* 0x000fe200078e0a16 */
[----:B------:R-:W-:Y:S01]  /*17d0*/  SHF.R.U32.HI R2, RZ, 0x4, R2 ;  /* 0x00000004ff027819 */ /* 0x000fe20000011602 */
[----:B------:R-:W-:Y:S01]  /*17e0*/  IMAD R19, R19, UR4, RZ ;  /* 0x0000000413137c24 */ /* 0x000fe2000f8e02ff */
[C---:B------:R-:W-:Y:S01]  /*17f0*/  IADD3.X R20, R3.reuse, 0x40000040, RZ, P2, !PT ;  /* 0x4000004003147810 */ /* 0x040fe200017fe4ff */
[----:B------:R-:W-:Y:S01]  /*1800*/  @!P0 IMAD.MOV R15, RZ, RZ, -R15 ;  /* 0x000000ffff0f8224 */ /* 0x000fe200078e0a0f */
[----:B------:R-:W-:Y:S01]  /*1810*/  R2UR UR11, R3 ;  /* 0x00000000030b72ca */ /* 0x000fe200000e0000 */
[----:B------:R-:W-:Y:S01]  /*1820*/  ULDC UR4, c[0x0][0x240] ;  /* 0x0000900000047ab9 */ /* 0x000fe20000000800 */
[----:B------:R-:W-:Y:S01]  /*1830*/  ISETP.GE.AND P2, PT, R23, RZ, PT ;  /* 0x000000ff1700720c */ /* 0x000fe20003f46270 */
[----:B------:R-:W-:Y:S01]  /*1840*/  @!P6 IMAD.IADD R16, R16, 0x1, -R22 ;  /* 0x000000011010e824 */ /* 0x000fe200078e0a16 */
[----:B------:R-:W-:Y:S01]  /*1850*/  ISETP.NE.AND P1, PT, R21, RZ, PT ;  /* 0x000000ff1500720c */ /* 0x000fe20003f25270 */
[----:B------:R-:W-:Y:S01]  /*1860*/  @!P5 IMAD.MOV R14, RZ, RZ, -R14 ;  /* 0x000000ffff0ed224 */ /* 0x000fe200078e0a0e */
[----:B------:R-:W-:Y:S01]  /*1870*/  LOP3.LUT R3, RZ, R21, RZ, 0x33, !PT ;  /* 0x00000015ff037212 */ /* 0x000fe200078e33ff */
[----:B------:R-:W-:Y:S01]  /*1880*/  @!P3 IMAD.MOV R13, RZ, RZ, -R13 ;  /* 0x000000ffff0db224 */ /* 0x000fe200078e0a0d */
[----:B------:R-:W-:Y:S01]  /*1890*/  SGXT.U32 R2, R2, 0xe ;  /* 0x0000000e0202781a */ /* 0x000fe20000000000 */
[----:B------:R-:W-:Y:S01]  /*18a0*/  @!P4 IMAD.MOV R18, RZ, RZ, -R18 ;  /* 0x000000ffff12c224 */ /* 0x000fe200078e0a12 */
[----:B------:R-:W-:Y:S01]  /*18b0*/  SEL R0, R3, R0, !P1 ;  /* 0x0000000003007207 */ /* 0x000fe20004800000 */
[C---:B------:R-:W-:Y:S01]  /*18c0*/  IMAD R185, R153.reuse, 0x12, RZ ;  /* 0x0000001299b97824 */ /* 0x040fe200078e02ff */
[C---:B------:R-:W-:Y:S01]  /*18d0*/  R2UR UR6, R2.reuse ;  /* 0x00000000020672ca */ /* 0x040fe200000e0000 */
[----:B------:R-:W-:Y:S01]  /*18e0*/  IMAD R183, R153, 0x11, RZ ;  /* 0x0000001199b77824 */ /* 0x000fe200078e02ff */
[----:B------:R-:W-:Y:S01]  /*18f0*/  R2UR UR10, R2 ;  /* 0x00000000020a72ca */ /* 0x000fe200000e0000 */
[----:B------:R-:W-:Y:S01]  /*1900*/  IMAD R0, R0, UR4, RZ ;  /* 0x0000000400007c24 */ /* 0x000fe2000f8e02ff */
[----:B------:R-:W-:Y:S01]  /*1910*/  LEA R2, P0, R19, UR16, 0x1 ;  /* 0x0000001013027c11 */ /* 0x000fe2000f8008ff */
[----:B------:R-:W-:Y:S01]  /*1920*/  @!P2 IMAD.MOV R17, RZ, RZ, -R17 ;  /* 0x000000ffff11a224 */ /* 0x000fe200078e0a11 */
[----:B------:R-:W-:Y:S01]  /*1930*/  ISETP.GE.AND P6, PT, R29, RZ, PT ;  /* 0x000000ff1d00720c */ /* 0x000fe20003fc6270 */
[----:B------:R-:W-:Y:S01]  /*1940*/  IMAD.SHL.U32 R181, R153, 0x10, RZ ;  /* 0x0000001099b57824 */ /* 0x000fe200078e00ff */
[----:B------:R-:W-:Y:S01]  /*1950*/  LEA.HI.X.SX32 R187, R19, UR17, 0x1, P0 ;  /* 0x0000001113bb7c11 */ /* 0x000fe200080f0eff */
[----:B------:R-:W-:Y:S01]  /*1960*/  ULDC.64 UR16, c[0x0][0x218] ;  /* 0x0000860000107ab9 */ /* 0x000fe20000000a00 */
[----:B------:R-:W-:Y:S01]  /*1970*/  SEL R4, R3, R4, !P1 ;  /* 0x0000000403047207 */ /* 0x000fe20004800000 */
[C---:B------:R-:W-:Y:S01]  /*1980*/  IMAD R179, R153.reuse, 0xf, RZ ;  /* 0x0000000f99b37824 */ /* 0x040fe200078e02ff */
[----:B------:R-:W-:Y:S01]  /*1990*/  LEA R104, P2, R0, UR16, 0x1 ;  /* 0x0000001000687c11 */ /* 0x000fe2000f8408ff */
[----:B------:R-:W-:Y:S01]  /*19a0*/  IMAD R177, R153, 0xe, RZ ;  /* 0x0000000e99b17824 */ /* 0x000fe200078e02ff */
[----:B------:R-:W-:Y:S01]  /*19b0*/  SEL R7, R3, R7, !P1 ;  /* 0x0000000703077207 */ /* 0x000fe20004800000 */
[----:B------:R-:W-:Y:S01]  /*19c0*/  IMAD R4, R4, UR4, RZ ;  /* 0x0000000404047c24 */ /* 0x000fe2000f8e02ff */
[----:B------:R-:W-:Y:S01]  /*19d0*/  LEA.HI.X.SX32 R105, R0, UR17, 0x1, P2 ;  /* 0x0000001100697c11 */ /* 0x000fe200090f0eff */
[----:B------:R-:W-:Y:S01]  /*19e0*/  IMAD R175, R153, 0xd, RZ ;  /* 0x0000000d99af7824 */ /* 0x000fe200078e02ff */
[----:B------:R-:W0:Y:S01]  /*19f0*/  LDC R0, c[0x0][0x23c] ;  /* 0x00008f00ff007b82 */ /* 0x000e220000000800 */
[C---:B------:R-:W-:Y:S01]  /*1a00*/  SEL R8, R3.reuse, R8, !P1 ;  /* 0x0000000803087207 */ /* 0x040fe20004800000 */
[----:B------:R-:W-:Y:S01]  /*1a10*/  @!P6 IMAD.MOV R16, RZ, RZ, -R16 ;  /* 0x000000ffff10e224 */ /* 0x000fe200078e0a10 */
[----:B------:R-:W-:Y:S01]  /*1a20*/  SEL R10, R3, R10, !P1 ;  /* 0x0000000a030a7207 */ /* 0x000fe20004800000 */
[----:B------:R-:W-:Y:S01]  /*1a30*/  IMAD R7, R7, UR4, RZ ;  /* 0x0000000407077c24 */ /* 0x000fe2000f8e02ff */
[C---:B------:R-:W-:Y:S01]  /*1a40*/  SEL R5, R3.reuse, R5, !P1 ;  /* 0x0000000503057207 */ /* 0x040fe20004800000 */
[----:B------:R-:W-:Y:S01]  /*1a50*/  IMAD R8, R8, UR4, RZ ;  /* 0x0000000408087c24 */ /* 0x000fe2000f8e02ff */
[C---:B------:R-:W-:Y:S01]  /*1a60*/  SEL R6, R3.reuse, R6, !P1 ;  /* 0x0000000603067207 */ /* 0x040fe20004800000 */
[----:B------:R-:W-:Y:S01]  /*1a70*/  IMAD R10, R10, UR4, RZ ;  /* 0x000000040a0a7c24 */ /* 0x000fe2000f8e02ff */
[----:B------:R-:W-:Y:S01]  /*1a80*/  SEL R9, R3, R9, !P1 ;  /* 0x0000000903097207 */ /* 0x000fe20004800000 */
[----:B------:R-:W-:Y:S01]  /*1a90*/  IMAD R5, R5, UR4, RZ ;  /* 0x0000000405057c24 */ /* 0x000fe2000f8e02ff */
[C---:B------:R-:W-:Y:S01]  /*1aa0*/  SEL R11, R3.reuse, R11, !P1 ;  /* 0x0000000b030b7207 */ /* 0x040fe20004800000 */
[----:B------:R-:W-:Y:S01]  /*1ab0*/  IMAD R6, R6, UR4, RZ ;  /* 0x0000000406067c24 */ /* 0x000fe2000f8e02ff */
[----:B------:R-:W-:Y:S01]  /*1ac0*/  SEL R14, R3, R14, !P1 ;  /* 0x0000000e030e7207 */ /* 0x000fe20004800000 */
        /* <DEDUP_REMOVED lines=8> */
[----:B------:R-:W-:Y:S01]  /*1b50*/  IMAD R173, R153, 0xc, RZ ;  /* 0x0000000c99ad7824 */ /* 0x000fe200078e02ff */
[C---:B------:R-:W-:Y:S01]  /*1b60*/  SEL R16, R3.reuse, R16, !P1 ;  /* 0x0000001003107207 */ /* 0x040fe20004800000 */
[----:B------:R-:W-:Y:S01]  /*1b70*/  IMAD R12, R12, UR4, RZ ;  /* 0x000000040c0c7c24 */ /* 0x000fe2000f8e02ff */
[----:B------:R-:W-:Y:S01]  /*1b80*/  SEL R3, R3, R18, !P1 ;  /* 0x0000001203037207 */ /* 0x000fe20004800000 */
[----:B------:R-:W-:Y:S01]  /*1b90*/  IMAD R13, R13, UR4, RZ ;  /* 0x000000040d0d7c24 */ /* 0x000fe2000f8e02ff */
[----:B------:R-:W-:Y:S01]  /*1ba0*/  LEA R94, P1, R4, UR16, 0x1 ;  /* 0x00000010045e7c11 */ /* 0x000fe2000f8208ff */
[----:B------:R-:W-:Y:S01]  /*1bb0*/  IMAD R23, R16, UR4, RZ ;  /* 0x0000000410177c24 */ /* 0x000fe2000f8e02ff */
[----:B------:R-:W-:Y:S01]  /*1bc0*/  LEA R100, P6, R7, UR16, 0x1 ;  /* 0x0000001007647c11 */ /* 0x000fe2000f8c08ff */
[----:B------:R-:W-:Y:S01]  /*1bd0*/  IMAD R3, R3, UR4, RZ ;  /* 0x0000000403037c24 */ /* 0x000fe2000f8e02ff */
[----:B------:R-:W-:Y:S01]  /*1be0*/  R2UR UR8, R24 ;  /* 0x00000000180872ca */ /* 0x000fe200000e0000 */
[----:B------:R-:W-:Y:S01]  /*1bf0*/  IMAD R24, R17, UR4, RZ ;  /* 0x0000000411187c24 */ /* 0x000fe2000f8e02ff */
[----:B------:R-:W-:Y:S01]  /*1c00*/  LEA R92, P5, R8, UR16, 0x1 ;  /* 0x00000010085c7c11 */ /* 0x000fe2000f8a08ff */
[C---:B------:R-:W-:Y:S01]  /*1c10*/  IMAD R171, R153.reuse, 0xb, RZ ;  /* 0x0000000b99ab7824 */ /* 0x040fe200078e02ff */
[----:B------:R-:W-:Y:S01]  /*1c20*/  R2UR UR9, R20 ;  /* 0x00000000140972ca */ /* 0x000fe200000e0000 */
[C---:B------:R-:W-:Y:S01]  /*1c30*/  IMAD R169, R153.reuse, 0xa, RZ ;  /* 0x0000000a99a97824 */ /* 0x040fe200078e02ff */
[----:B------:R-:W-:Y:S01]  /*1c40*/  LEA R98, P2, R10, UR16, 0x1 ;  /* 0x000000100a627c11 */ /* 0x000fe2000f8408ff */
[C---:B------:R-:W-:Y:S01]  /*1c50*/  IMAD R167, R153.reuse, 0x9, RZ ;  /* 0x0000000999a77824 */ /* 0x040fe200078e02ff */
[----:B------:R-:W-:Y:S01]  /*1c60*/  LEA.HI.X.SX32 R95, R4, UR17, 0x1, P1 ;  /* 0x00000011045f7c11 */ /* 0x000fe200088f0eff */
[----:B------:R-:W-:Y:S01]  /*1c70*/  IMAD.SHL.U32 R165, R153, 0x8, RZ ;  /* 0x0000000899a57824 */ /* 0x000fe200078e00ff */
[----:B------:R-:W-:Y:S01]  /*1c80*/  LEA.HI.X.SX32 R101, R7, UR17, 0x1, P6 ;  /* 0x0000001107657c11 */ /* 0x000fe2000b0f0eff */
[----:B------:R-:W-:Y:S01]  /*1c90*/  IMAD R163, R153, 0x7, RZ ;  /* 0x0000000799a37824 */ /* 0x000fe200078e02ff */
[----:B------:R-:W-:Y:S01]  /*1ca0*/  LEA R106, P0, R5, UR16, 0x1 ;  /* 0x00000010056a7c11 */ /* 0x000fe2000f8008ff */
[C---:B------:R-:W-:Y:S01]  /*1cb0*/  IMAD R161, R153.reuse, 0x6, RZ ;  /* 0x0000000699a17824 */ /* 0x040fe200078e02ff */
[----:B------:R-:W-:Y:S01]  /*1cc0*/  LEA R90, P4, R6, UR16, 0x1 ;  /* 0x00000010065a7c11 */ /* 0x000fe2000f8808ff */
[----:B------:R-:W-:Y:S01]  /*1cd0*/  IMAD R159, R153, 0x5, RZ ;  /* 0x00000005999f7824 */ /* 0x000fe200078e02ff */
[----:B------:R-:W-:Y:S01]  /*1ce0*/  LEA R208, P3, R9, UR16, 0x1 ;  /* 0x0000001009d07c11 */ /* 0x000fe2000f8608ff */
[----:B------:R-:W-:Y:S01]  /*1cf0*/  IMAD.SHL.U32 R157, R153, 0x4, RZ ;  /* 0x00000004999d7824 */ /* 0x000fe200078e00ff */
[----:B------:R-:W-:Y:S01]  /*1d00*/  LEA R102, P1, R11, UR16, 0x1 ;  /* 0x000000100b667c11 */ /* 0x000fe2000f8208ff */
[----:B------:R-:W-:Y:S01]  /*1d10*/  IMAD R155, R153, 0x3, RZ ;  /* 0x00000003999b7824 */ /* 0x000fe200078e02ff */
[----:B------:R-:W-:-:S02]  /*1d20*/  LEA R16, P6, R21, UR16, 0x1 ;  /* 0x0000001015107c11 */ /* 0x000fc4000f8c08ff */
[----:B------:R-:W-:Y:S02]  /*1d30*/  CS2R R28, SRZ ;  /* 0x00000000001c7805 */ /* 0x000fe4000001ff00 */
[----:B------:R-:W-:Y:S01]  /*1d40*/  LEA.HI.X.SX32 R93, R8, UR17, 0x1, P5 ;  /* 0x00000011085d7c11 */ /* 0x000fe2000a8f0eff */
[----:B0-----:R-:W-:Y:S01]  /*1d50*/  IMAD.SHL.U32 R145, R0, 0x20, RZ ;  /* 0x0000002000917824 */ /* 0x001fe200078e00ff */
[----:B------:R-:W-:Y:S01]  /*1d60*/  LEA R20, P5, R15, UR16, 0x1 ;  /* 0x000000100f147c11 */ /* 0x000fe2000f8a08ff */
[----:B------:R-:W-:Y:S01]  /*1d70*/  IMAD R117, R147, R0, RZ ;  /* 0x0000000093757224 */ /* 0x000fe200078e02ff */
[----:B------:R-:W-:Y:S01]  /*1d80*/  LEA.HI.X.SX32 R99, R10, UR17, 0x1, P2 ;  /* 0x000000110a637c11 */ /* 0x000fe200090f0eff */
[----:B------:R-:W-:Y:S01]  /*1d90*/  IMAD.SHL.U32 R153, R153, 0x2, RZ ;  /* 0x0000000299997824 */ /* 0x000fe200078e00ff */
[----:B------:R-:W-:Y:S01]  /*1da0*/  LEA R14, P2, R24, UR16, 0x1 ;  /* 0x00000010180e7c11 */ /* 0x000fe2000f8408ff */
[----:B------:R-:W-:Y:S01]  /*1db0*/  UMOV UR4, 0xfffffffe ;  /* 0xfffffffe00047882 */ /* 0x000fe20000000000 */
[----:B------:R-:W-:Y:S01]  /*1dc0*/  LEA.HI.X.SX32 R107, R5, UR17, 0x1, P0 ;  /* 0x00000011056b7c11 */ /* 0x000fe200080f0eff */
[----:B------:R-:W-:Y:S01]  /*1dd0*/  IMAD.U32 R114, RZ, RZ, UR7 ;  /* 0x00000007ff727e24 */ /* 0x000fe2000f8e00ff */
[----:B------:R-:W-:Y:S01]  /*1de0*/  LEA.HI.X.SX32 R91, R6, UR17, 0x1, P4 ;  /* 0x00000011065b7c11 */ /* 0x000fe2000a0f0eff */
[----:B------:R-:W-:Y:S01]  /*1df0*/  UIADD3.64 UR10, UR10, -UR4, URZ ;  /* 0x800000040a0a7297 */ /* 0x000fe2000fffe03f */
[----:B------:R-:W-:Y:S01]  /*1e00*/  LEA.HI.X.SX32 R209, R9, UR17, 0x1, P3 ;  /* 0x0000001109d17c11 */ /* 0x000fe200098f0eff */
[----:B------:R-:W-:Y:S01]  /*1e10*/  UIADD3.64 UR20, UR8, 0x100, URZ ;  /* 0x0000010008147897 */ /* 0x000fe2000fffe03f */
[----:B------:R-:W-:Y:S01]  /*1e20*/  LEA.HI.X.SX32 R103, R11, UR17, 0x1, P1 ;  /* 0x000000110b677c11 */ /* 0x000fe200088f0eff */
[----:B------:R-:W-:Y:S01]  /*1e30*/  UMOV UR7, 0x80000020 ;  /* 0x8000002000077882 */ /* 0x000fe20000000000 */
[----:B------:R-:W-:-:S02]  /*1e40*/  LEA.HI.X.SX32 R17, R21, UR17, 0x1, P6 ;  /* 0x0000001115117c11 */ /* 0x000fc4000b0f0eff */
[----:B------:R-:W-:Y:S02]  /*1e50*/  LEA R96, P0, R12, UR16, 0x1 ;  /* 0x000000100c607c11 */ /* 0x000fe4000f8008ff */
[----:B------:R-:W-:Y:S02]  /*1e60*/  LEA R18, P4, R13, UR16, 0x1 ;  /* 0x000000100d127c11 */ /* 0x000fe4000f8808ff */
[----:B------:R-:W-:Y:S02]  /*1e70*/  LEA R22, P3, R23, UR16, 0x1 ;  /* 0x0000001017167c11 */ /* 0x000fe4000f8608ff */
[----:B------:R-:W-:Y:S02]  /*1e80*/  LEA R88, P1, R3, UR16, 0x1 ;  /* 0x0000001003587c11 */ /* 0x000fe4000f8208ff */
[----:B------:R-:W-:Y:S02]  /*1e90*/  LEA.HI.X.SX32 R21, R15, UR17, 0x1, P5 ;  /* 0x000000110f157c11 */ /* 0x000fe4000a8f0eff */
[----:B------:R-:W-:-:S02]  /*1ea0*/  LEA.HI.X.SX32 R15, R24, UR17, 0x1, P2 ;  /* 0x00000011180f7c11 */ /* 0x000fc400090f0eff */
[----:B------:R-:W-:Y:S02]  /*1eb0*/  CS2R R24, SRZ ;  /* 0x0000000000187805 */ /* 0x000fe4000001ff00 */
[----:B------:R-:W-:Y:S02]  /*1ec0*/  LEA.HI.X.SX32 R97, R12, UR17, 0x1, P0 ;  /* 0x000000110c617c11 */ /* 0x000fe400080f0eff */
[----:B------:R-:W-:Y:S02]  /*1ed0*/  LEA.HI.X.SX32 R19, R13, UR17, 0x1, P4 ;  /* 0x000000110d137c11 */ /* 0x000fe4000a0f0eff */
[----:B------:R-:W-:Y:S02]  /*1ee0*/  LEA.HI.X.SX32 R23, R23, UR17, 0x1, P3 ;  /* 0x0000001117177c11 */ /* 0x000fe400098f0eff */
[----:B------:R-:W-:Y:S01]  /*1ef0*/  LEA.HI.X.SX32 R89, R3, UR17, 0x1, P1 ;  /* 0x0000001103597c11 */ /* 0x000fe200088f0eff */
[----:B------:R-:W-:-:S12]  /*1f00*/  UIADD3.64 UR16, UR8, 0x80, URZ ;  /* 0x0000008008107897 */ /* 0x000fd8000fffe03f */
.L_x_1:
[C---:B------:R-:W-:Y:S01]  /*1f10*/  ISETP.GT.AND P0, PT, R114.reuse, 0x2, PT ;  /* 0x000000027200780c */ /* 0x040fe20003f04270 */
[--C-:B------:R-:W-:Y:S01]  /*1f20*/  IMAD.MOV.U32 R3, RZ, RZ, R187.reuse ;  /* 0x000000ffff037224 */ /* 0x100fe200078e00bb */
[----:B------:R-:W-:Y:S01]  /*1f30*/  PRMT R187, RZ, 0x7610, R187 ;  /* 0x00007610ffbb7816 */ /* 0x000fe200000000bb */
[----:B------:R-:W0:Y:S01]  /*1f40*/  LDC R229, c[0x0][0x238] ;  /* 0x00008e00ffe57b82 */ /* 0x000e220000000800 */
[C---:B------:R-:W-:Y:S01]  /*1f50*/  ISETP.GT.AND P1, PT, R114.reuse, 0x3, PT ;  /* 0x000000037200780c */ /* 0x040fe20003f24270 */
[--C-:B------:R-:W-:Y:S01]  /*1f60*/  IMAD.WIDE R4, R153, 0x2, R2.reuse ;  /* 0x0000000299047825 */ /* 0x100fe200078e0202 */
[C---:B------:R-:W-:Y:S02]  /*1f70*/  ISETP.GT.AND P2, PT, R114.reuse, 0x6, PT ;  /* 0x000000067200780c */ /* 0x040fe40003f44270 */
[C---:B------:R-:W-:Y:S01]  /*1f80*/  ISETP.GT.AND P3, PT, R114.reuse, 0x7, PT ;  /* 0x000000077200780c */ /* 0x040fe20003f64270 */
[----:B------:R-:W-:Y:S01]  /*1f90*/  IMAD.WIDE R6, R155, 0x2, R2 ;  /* 0x000000029b067825 */ /* 0x000fe200078e0202 */
[----:B------:R-:W-:-:S02]  /*1fa0*/  ISETP.GT.AND P4, PT, R114, 0x8, PT ;  /* 0x000000087200780c */ /* 0x000fc40003f84270 */
[----:B------:R-:W-:Y:S01]  /*1fb0*/  PRMT R197, RZ, 0x7610, R197 ;  /* 0x00007610ffc57816 */ /* 0x000fe200000000c5 */
[----:B------:R1:W2:Y:S01]  /*1fc0*/  @P0 LDG.E.U16 R187, desc[UR14][R4.64] ;  /* 0x0000000e04bb0981 */ /* 0x0002a2000c1e1500 */
[C---:B------:R-:W-:Y:S01]  /*1fd0*/  ISETP.GT.AND P0, PT, R114.reuse, 0x4, PT ;  /* 0x000000047200780c */ /* 0x040fe20003f04270 */
[----:B------:R-:W-:Y:S01]  /*1fe0*/  IMAD.WIDE R8, R161, 0x2, R2 ;  /* 0x00000002a1087825 */ /* 0x000fe200078e0202 */
[----:B------:R-:W-:Y:S02]  /*1ff0*/  PRMT R207, RZ, 0x7610, R207 ;  /* 0x00007610ffcf7816 */ /* 0x000fe400000000cf */
[----:B------:R3:W4:Y:S01]  /*2000*/  @P1 LDG.E.U16 R197, desc[UR14][R6.64] ;  /* 0x0000000e06c51981 */ /* 0x000722000c1e1500 */
[----:B------:R-:W-:Y:S01]  /*2010*/  PRMT R138, RZ, 0x7610, R138 ;  /* 0x00007610ff8a7816 */ /* 0x000fe2000000008a */
[----:B------:R-:W-:Y:S01]  /*2020*/  IMAD.WIDE R10, R163, 0x2, R2 ;  /* 0x00000002a30a7825 */ /* 0x000fe200078e0202 */
[----:B------:R-:W-:Y:S02]  /*2030*/  PRMT R195, RZ, 0x7610, R195 ;  /* 0x00007610ffc37816 */ /* 0x000fe400000000c3 */
[----:B------:R-:W-:Y:S01]  /*2040*/  PRMT R132, RZ, 0x7610, R132 ;  /* 0x00007610ff847816 */ /* 0x000fe20000000084 */
[----:B-1----:R-:W-:Y:S01]  /*2050*/  IMAD.WIDE R4, R157, 0x2, R2 ;  /* 0x000000029d047825 */ /* 0x002fe200078e0202 */
[C---:B------:R-:W-:Y:S01]  /*2060*/  ISETP.GT.AND P1, PT, R114.reuse, 0x5, PT ;  /* 0x000000057200780c */ /* 0x040fe20003f24270 */
[----:B------:R-:W5:Y:S01]  /*2070*/  @P2 LDG.E.U16 R138, desc[UR14][R8.64] ;  /* 0x0000000e088a2981 */ /* 0x000f62000c1e1500 */
[----:B------:R-:W-:Y:S01]  /*2080*/  PRMT R201, RZ, 0x7610, R201 ;  /* 0x00007610ffc97816 */ /* 0x000fe200000000c9 */
[--C-:B------:R-:W-:Y:S01]  /*2090*/  IMAD.WIDE R12, R165, 0x2, R2.reuse ;  /* 0x00000002a50c7825 */ /* 0x100fe200078e0202 */
[C---:B------:R-:W-:Y:S01]  /*20a0*/  ISETP.GT.AND P2, PT, R114.reuse, 0xb, PT ;  /* 0x0000000b7200780c */ /* 0x040fe20003f44270 */
[----:B------:R1:W5:Y:S01]  /*20b0*/  @P0 LDG.E.U16 R207, desc[UR14][R4.64] ;  /* 0x0000000e04cf0981 */ /* 0x000362000c1e1500 */
[----:B------:R-:W-:Y:S01]  /*20c0*/  ISETP.GT.AND P0, PT, R114, 0x9, PT ;  /* 0x000000097200780c */ /* 0x000fe20003f04270 */
[----:B---3--:R-:W-:-:S02]  /*20d0*/  IMAD.WIDE R6, R159, 0x2, R2 ;  /* 0x000000029f067825 */ /* 0x008fc400078e0202 */
[----:B------:R3:W5:Y:S01]  /*20e0*/  @P3 LDG.E.U16 R195, desc[UR14][R10.64] ;  /* 0x0000000e0ac33981 */ /* 0x000762000c1e1500 */
[----:B------:R-:W-:-:S03]  /*20f0*/  ISETP.GT.AND P3, PT, R114, 0xc, PT ;  /* 0x0000000c7200780c */ /* 0x000fc60003f64270 */
[----:B------:R0:W2:Y:S01]  /*2100*/  @P4 LDG.E.U16 R132, desc[UR14][R12.64] ;  /* 0x0000000e0c844981 */ /* 0x0000a2000c1e1500 */
[C---:B------:R-:W-:Y:S01]  /*2110*/  ISETP.GT.AND P4, PT, R114.reuse, 0xd, PT ;  /* 0x0000000d7200780c */ /* 0x040fe20003f84270 */
[----:B-1----:R-:W-:Y:S01]  /*2120*/  IMAD.WIDE R4, R167, 0x2, R2 ;  /* 0x00000002a7047825 */ /* 0x002fe200078e0202 */
[----:B------:R-:W-:Y:S01]  /*2130*/  PRMT R116, RZ, 0x7610, R116 ;  /* 0x00007610ff747816 */ /* 0x000fe20000000074 */
[----:B------:R1:W5:Y:S01]  /*2140*/  @P1 LDG.E.U16 R201, desc[UR14][R6.64] ;  /* 0x0000000e06c91981 */ /* 0x000362000c1e1500 */
[----:B------:R-:W-:Y:S01]  /*2150*/  PRMT R203, RZ, 0x7610, R203 ;  /* 0x00007610ffcb7816 */ /* 0x000fe200000000cb */
[----:B------:R-:W-:Y:S01]  /*2160*/  IMAD.WIDE R8, R171, 0x2, R2 ;  /* 0x00000002ab087825 */ /* 0x000fe200078e0202 */
[----:B------:R-:W-:Y:S02]  /*2170*/  PRMT R205, RZ, 0x7610, R205 ;  /* 0x00007610ffcd7816 */ /* 0x000fe400000000cd */
[----:B------:R-:W-:Y:S01]  /*2180*/  PRMT R199, RZ, 0x7610, R199 ;  /* 0x00007610ffc77816 */ /* 0x000fe200000000c7 */
[--C-:B---3--:R-:W-:Y:S01]  /*2190*/  IMAD.WIDE R10, R173, 0x2, R2.reuse ;  /* 0x00000002ad0a7825 */ /* 0x108fe200078e0202 */
[C---:B------:R-:W-:Y:S01]  /*21a0*/  ISETP.GT.AND P1, PT, R114.reuse, 0xa, PT ;  /* 0x0000000a7200780c */ /* 0x040fe20003f24270 */
[----:B------:R3:W4:Y:S02]  /*21b0*/  @P0 LDG.E.U16 R116, desc[UR14][R4.64] ;  /* 0x0000000e04740981 */ /* 0x000724000c1e1500 */
[----:B0-----:R-:W-:Y:S01]  /*21c0*/  IMAD.WIDE R12, R175, 0x2, R2 ;  /* 0x00000002af0c7825 */ /* 0x001fe200078e0202 */
[C---:B------:R-:W-:Y:S01]  /*21d0*/  ISETP.GT.AND P0, PT, R114.reuse, 0xe, PT ;  /* 0x0000000e7200780c */ /* 0x040fe20003f04270 */
[----:B------:R0:W5:Y:S01]  /*21e0*/  @P2 LDG.E.U16 R203, desc[UR14][R8.64] ;  /* 0x0000000e08cb2981 */ /* 0x000162000c1e1500 */
[----:B------:R-:W-:-:S03]  /*21f0*/  ISETP.GT.AND P2, PT, R114, 0x10, PT ;  /* 0x000000107200780c */ /* 0x000fc60003f44270 */
[----:B------:R0:W5:Y:S01]  /*2200*/  @P3 LDG.E.U16 R205, desc[UR14][R10.64] ;  /* 0x0000000e0acd3981 */ /* 0x000162000c1e1500 */
[----:B------:R-:W-:-:S03]  /*2210*/  ISETP.GT.AND P3, PT, R114, 0x11, PT ;  /* 0x000000117200780c */ /* 0x000fc60003f64270 */
[----:B------:R0:W5:Y:S01]  /*2220*/  @P4 LDG.E.U16 R199, desc[UR14][R12.64] ;  /* 0x0000000e0cc74981 */ /* 0x000162000c1e1500 */
[C---:B------:R-:W-:Y:S01]  /*2230*/  ISETP.GT.AND P4, PT, R114.reuse, 0x12, PT ;  /* 0x000000127200780c */ /* 0x040fe20003f84270 */
[----:B-1----:R-:W-:Y:S01]  /*2240*/  IMAD.WIDE R6, R169, 0x2, R2 ;  /* 0x00000002a9067825 */ /* 0x002fe200078e0202 */
[----:B------:R-:W-:Y:S02]  /*2250*/  PRMT R189, RZ, 0x7610, R189 ;  /* 0x00007610ffbd7816 */ /* 0x000fe400000000bd */
[----:B------:R-:W-:Y:S01]  /*2260*/  PRMT R0, RZ, 0x7610, R0 ;  /* 0x00007610ff007816 */ /* 0x000fe20000000000 */
[----:B---3--:R-:W-:Y:S01]  /*2270*/  IMAD.WIDE R4, R177, 0x2, R2 ;  /* 0x00000002b1047825 */ /* 0x008fe200078e0202 */
[----:B------:R-:W-:Y:S02]  /*2280*/  PRMT R134, RZ, 0x7610, R134 ;  /* 0x00007610ff867816 */ /* 0x000fe40000000086 */
[----:B------:R1:W3:Y:S01]  /*2290*/  @P1 LDG.E.U16 R189, desc[UR14][R6.64] ;  /* 0x0000000e06bd1981 */ /* 0x0002e2000c1e1500 */
[----:B------:R-:W-:Y:S01]  /*22a0*/  PRMT R136, RZ, 0x7610, R136 ;  /* 0x00007610ff887816 */ /* 0x000fe20000000088 */
[----:B0-----:R-:W-:Y:S01]  /*22b0*/  IMAD.WIDE R8, R181, 0x2, R2 ;  /* 0x00000002b5087825 */ /* 0x001fe200078e0202 */
[----:B------:R-:W-:Y:S01]  /*22c0*/  PRMT R191, RZ, 0x7610, R191 ;  /* 0x00007610ffbf7816 */ /* 0x000fe200000000bf */
[----:B------:R0:W5:Y:S01]  /*22d0*/  @P0 LDG.E.U16 R0, desc[UR14][R4.64] ;  /* 0x0000000e04000981 */ /* 0x000162000c1e1500 */
[----:B------:R-:W-:Y:S01]  /*22e0*/  ISETP.GT.AND P1, PT, R114, 0xf, PT ;  /* 0x0000000f7200780c */ /* 0x000fe20003f24270 */
[----:B------:R-:W-:-:S04]  /*22f0*/  IMAD.WIDE R10, R183, 0x2, R2 ;  /* 0x00000002b70a7825 */ /* 0x000fc800078e0202 */
[----:B------:R-:W-:Y:S01]  /*2300*/  IMAD.WIDE R12, R185, 0x2, R2 ;  /* 0x00000002b90c7825 */ /* 0x000fe200078e0202 */
[----:B------:R0:W4:Y:S01]  /*2310*/  @P2 LDG.E.U16 R134, desc[UR14][R8.64] ;  /* 0x0000000e08862981 */ /* 0x000122000c1e1500 */
[C---:B------:R-:W-:Y:S02]  /*2320*/  ISETP.GT.AND P0, PT, R114.reuse, 0x13, PT ;  /* 0x000000137200780c */ /* 0x040fe40003f04270 */
[C---:B------:R-:W-:Y:S01]  /*2330*/  ISETP.GT.AND P2, PT, R114.reuse, 0x15, PT ;  /* 0x000000157200780c */ /* 0x040fe20003f44270 */
[----:B------:R0:W3:Y:S01]  /*2340*/  @P3 LDG.E.U16 R136, desc[UR14][R10.64] ;  /* 0x0000000e0a883981 */ /* 0x0000e2000c1e1500 */
[----:B------:R-:W-:-:S03]  /*2350*/  ISETP.GT.AND P3, PT, R114, 0x16, PT ;  /* 0x000000167200780c */ /* 0x000fc60003f64270 */
[----:B------:R0:W5:Y:S01]  /*2360*/  @P4 LDG.E.U16 R191, desc[UR14][R12.64] ;  /* 0x0000000e0cbf4981 */ /* 0x000162000c1e1500 */
[C---:B------:R-:W-:Y:S01]  /*2370*/  ISETP.GT.AND P4, PT, R114.reuse, 0x17, PT ;  /* 0x000000177200780c */ /* 0x040fe20003f84270 */
[----:B-1----:R-:W-:Y:S01]  /*2380*/  IMAD.WIDE R6, R179, 0x2, R2 ;  /* 0x00000002b3067825 */ /* 0x002fe200078e0202 */
[----:B------:R-:W-:Y:S02]  /*2390*/  PRMT R193, RZ, 0x7610, R193 ;  /* 0x00007610ffc17816 */ /* 0x000fe400000000c1 */
[----:B------:R-:W-:Y:S01]  /*23a0*/  PRMT R217, RZ, 0x7610, R217 ;  /* 0x00007610ffd97816 */ /* 0x000fe200000000d9 */
[----:B0-----:R-:W-:Y:S01]  /*23b0*/  IMAD.WIDE R4, R143, 0x2, R2 ;  /* 0x000000028f047825 */ /* 0x001fe200078e0202 */
[----:B------:R-:W-:Y:S02]  /*23c0*/  PRMT R213, RZ, 0x7610, R213 ;  /* 0x00007610ffd57816 */ /* 0x000fe400000000d5 */
[----:B------:R0:W5:Y:S01]  /*23d0*/  @P1 LDG.E.U16 R193, desc[UR14][R6.64] ;  /* 0x0000000e06c11981 */ /* 0x000162000c1e1500 */
[----:B------:R-:W-:Y:S01]  /*23e0*/  PRMT R140, RZ, 0x7610, R140 ;  /* 0x00007610ff8c7816 */ /* 0x000fe2000000008c */
[----:B------:R-:W-:Y:S01]  /*23f0*/  IMAD.WIDE R8, R139, 0x2, R2 ;  /* 0x000000028b087825 */ /* 0x000fe200078e0202 */
[----:B------:R-:W-:Y:S01]  /*2400*/  PRMT R211, RZ, 0x7610, R211 ;  /* 0x00007610ffd37816 */ /* 0x000fe200000000d3 */
[----:B------:R1:W5:Y:S01]  /*2410*/  @P0 LDG.E.U16 R217, desc[UR14][R4.64] ;  /* 0x0000000e04d90981 */ /* 0x000362000c1e1500 */
[----:B------:R-:W-:Y:S01]  /*2420*/  ISETP.GT.AND P1, PT, R114, 0x14, PT ;  /* 0x000000147200780c */ /* 0x000fe20003f24270 */
[----:B------:R-:W-:-:S04]  /*2430*/  IMAD.WIDE R10, R137, 0x2, R2 ;  /* 0x00000002890a7825 */ /* 0x000fc800078e0202 */
[----:B------:R-:W-:Y:S01]  /*2440*/  IMAD.WIDE R12, R141, 0x2, R2 ;  /* 0x000000028d0c7825 */ /* 0x000fe200078e0202 */
[----:B------:R1:W5:Y:S01]  /*2450*/  @P2 LDG.E.U16 R213, desc[UR14][R8.64] ;  /* 0x0000000e08d52981 */ /* 0x000362000c1e1500 */
[C---:B------:R-:W-:Y:S02]  /*2460*/  ISETP.GT.AND P0, PT, R114.reuse, 0x18, PT ;  /* 0x000000187200780c */ /* 0x040fe40003f04270 */
[C---:B------:R-:W-:Y:S01]  /*2470*/  ISETP.GT.AND P2, PT, R114.reuse, 0x1a, PT ;  /* 0x0000001a7200780c */ /* 0x040fe20003f44270 */
[----:B------:R1:W5:Y:S01]  /*2480*/  @P3 LDG.E.U16 R140, desc[UR14][R10.64] ;  /* 0x0000000e0a8c3981 */ /* 0x000362000c1e1500 */
[----:B------:R-:W-:-:S03]  /*2490*/  ISETP.GT.AND P3, PT, R114, 0x1b, PT ;  /* 0x0000001b7200780c */ /* 0x000fc60003f64270 */
[----:B------:R1:W5:Y:S01]  /*24a0*/  @P4 LDG.E.U16 R211, desc[UR14][R12.64] ;  /* 0x0000000e0cd34981 */ /* 0x000362000c1e1500 */
[C---:B------:R-:W-:Y:S01]  /*24b0*/  ISETP.GT.AND P4, PT, R114.reuse, 0x1c, PT ;  /* 0x0000001c7200780c */ /* 0x040fe20003f84270 */
[----:B0-----:R-:W-:Y:S01]  /*24c0*/  IMAD.WIDE R6, R115, 0x2, R2 ;  /* 0x0000000273067825 */ /* 0x001fe200078e0202 */
[----:B------:R-:W-:Y:S02]  /*24d0*/  PRMT R215, RZ, 0x7610, R215 ;  /* 0x00007610ffd77816 */ /* 0x000fe400000000d7 */
[----:B------:R-:W-:Y:S01]  /*24e0*/  PRMT R142, RZ, 0x7610, R142 ;  /* 0x00007610ff8e7816 */ /* 0x000fe2000000008e */
[----:B-1----:R-:W-:Y:S01]  /*24f0*/  IMAD.WIDE R4, R133, 0x2, R2 ;  /* 0x0000000285047825 */ /* 0x002fe200078e0202 */
[----:B------:R-:W-:Y:S02]  /*2500*/  PRMT R219, RZ, 0x7610, R219 ;  /* 0x00007610ffdb7816 */ /* 0x000fe400000000db */
[----:B------:R0:W5:Y:S01]  /*2510*/  @P1 LDG.E.U16 R215, desc[UR14][R6.64] ;  /* 0x0000000e06d71981 */ /* 0x000162000c1e1500 */
[----:B------:R-:W-:Y:S01]  /*2520*/  PRMT R221, RZ, 0x7610, R221 ;  /* 0x00007610ffdd7816 */ /* 0x000fe200000000dd */
[----:B------:R-:W-:Y:S01]  /*2530*/  IMAD.WIDE R8, R129, 0x2, R2 ;  /* 0x0000000281087825 */ /* 0x000fe200078e0202 */
[----:B------:R-:W-:Y:S01]  /*2540*/  PRMT R223, RZ, 0x7610, R223 ;  /* 0x00007610ffdf7816 */ /* 0x000fe200000000df */
[----:B------:R1:W3:Y:S01]  /*2550*/  @P0 LDG.E.U16 R142, desc[UR14][R4.64] ;  /* 0x0000000e048e0981 */ /* 0x0002e2000c1e1500 */
[----:B------:R-:W-:Y:S01]  /*2560*/  ISETP.GT.AND P1, PT, R114, 0x19, PT ;  /* 0x000000197200780c */ /* 0x000fe20003f24270 */
[----:B------:R-:W-:-:S04]  /*2570*/  IMAD.WIDE R10, R135, 0x2, R2 ;  /* 0x00000002870a7825 */ /* 0x000fc800078e0202 */
[--C-:B------:R-:W-:Y:S01]  /*2580*/  IMAD.WIDE R12, R125, 0x2, R2.reuse ;  /* 0x000000027d0c7825 */ /* 0x100fe200078e0202 */
[----:B------:R1:W5:Y:S01]  /*2590*/  @P2 LDG.E.U16 R219, desc[UR14][R8.64] ;  /* 0x0000000e08db2981 */ /* 0x000362000c1e1500 */
[C---:B------:R-:W-:Y:S02]  /*25a0*/  ISETP.GT.AND P2, PT, R114.reuse, 0x1, PT ;  /* 0x000000017200780c */ /* 0x040fe40003f44270 */
[C---:B------:R-:W-:Y:S01]  /*25b0*/  ISETP.GT.AND P5, PT, R114.reuse, 0x1f, PT ;  /* 0x0000001f7200780c */ /* 0x040fe20003fa4270 */
[----:B------:R1:W5:Y:S01]  /*25c0*/  @P3 LDG.E.U16 R221, desc[UR14][R10.64] ;  /* 0x0000000e0add3981 */ /* 0x000362000c1e1500 */
[C---:B------:R-:W-:Y:S02]  /*25d0*/  ISETP.GT.AND P3, PT, R114.reuse, 0x1d, PT ;  /* 0x0000001d7200780c */ /* 0x040fe40003f64270 */
[C---:B------:R-:W-:Y:S01]  /*25e0*/  ISETP.GT.AND P0, PT, R114.reuse, RZ, PT ;  /* 0x000000ff7200720c */ /* 0x040fe20003f04270 */
[----:B------:R-:W5:Y:S01]  /*25f0*/  @P4 LDG.E.U16 R223, desc[UR14][R12.64] ;  /* 0x0000000e0cdf4981 */ /* 0x000f62000c1e1500 */
[----:B------:R-:W-:Y:S01]  /*2600*/  ISETP.GT.AND P4, PT, R114, 0x1e, PT ;  /* 0x0000001e7200780c */ /* 0x000fe20003f84270 */
[----:B0-----:R-:W-:Y:S01]  /*2610*/  IMAD.WIDE R6, R131, 0x2, R2 ;  /* 0x0000000283067825 */ /* 0x001fe200078e0202 */
[----:B------:R-:W-:-:S02]  /*2620*/  PRMT R144, RZ, 0x7610, R144 ;  /* 0x00007610ff907816 */ /* 0x000fc40000000090 */
[----:B------:R-:W-:Y:S01]  /*2630*/  PRMT R146, RZ, 0x7610, R146 ;  /* 0x00007610ff927816 */ /* 0x000fe20000000092 */
[----:B-1----:R-:W-:Y:S01]  /*2640*/  IMAD.WIDE R4, R123, 0x2, R2 ;  /* 0x000000027b047825 */ /* 0x002fe200078e0202 */
[----:B------:R-:W-:Y:S02]  /*2650*/  PRMT R227, RZ, 0x7610, R227 ;  /* 0x00007610ffe37816 */ /* 0x000fe400000000e3 */
[----:B------:R0:W5:Y:S01]  /*2660*/  @P1 LDG.E.U16 R144, desc[UR14][R6.64] ;  /* 0x0000000e06901981 */ /* 0x000162000c1e1500 */
[----:B------:R-:W-:Y:S01]  /*2670*/  PRMT R148, RZ, 0x7610, R148 ;  /* 0x00007610ff947816 */ /* 0x000fe20000000094 */
[----:B------:R-:W-:Y:S01]  /*2680*/  IMAD.WIDE R8, R127, 0x2, R2 ;  /* 0x000000027f087825 */ /* 0x000fe200078e0202 */
[----:B------:R-:W-:Y:S01]  /*2690*/  PRMT R225, RZ, 0x7610, R225 ;  /* 0x00007610ffe17816 */ /* 0x000fe200000000e1 */
[----:B------:R1:W5:Y:S01]  /*26a0*/  @P3 LDG.E.U16 R227, desc[UR14][R4.64] ;  /* 0x0000000e04e33981 */ /* 0x000362000c1e1500 */
[----:B------:R-:W-:Y:S01]  /*26b0*/  PRMT R150, RZ, 0x7610, R150 ;  /* 0x00007610ff967816 */ /* 0x000fe20000000096 */
[----:B------:R-:W-:-:S03]  /*26c0*/  IMAD.WIDE R10, R229, 0x2, R2 ;  /* 0x00000002e50a7825 */ /* 0x000fc600078e0202 */
[----:B------:R-:W5:Y:S01]  /*26d0*/  @P5 LDG.E.U16 R225, desc[UR14][R8.64] ;  /* 0x0000000e08e15981 */ /* 0x000f62000c1e1500 */
[----:B0-----:R-:W-:-:S03]  /*26e0*/  IMAD.WIDE R6, R121, 0x2, R2 ;  /* 0x0000000279067825 */ /* 0x001fc600078e0202 */
[----:B------:R-:W5:Y:S04]  /*26f0*/  @P2 LDG.E.U16 R146, desc[UR14][R10.64] ;  /* 0x0000000e0a922981 */ /* 0x000f68000c1e1500 */
[----:B------:R0:W5:Y:S04]  /*2700*/  @P4 LDG.E.U16 R148, desc[UR14][R6.64] ;  /* 0x0000000e06944981 */ /* 0x000168000c1e1500 */
[----:B------:R-:W5:Y:S01]  /*2710*/  @P0 LDG.E.U16 R150, desc[UR14][R2.64] ;  /* 0x0000000e02960981 */ /* 0x000f62000c1e1500 */
[----:B------:R-:W-:Y:S01]  /*2720*/  BAR.SYNC.DEFER_BLOCKING 0x0 ;  /* 0x0000000000007b1d */ /* 0x000fe20000010000 */
[----:B------:R-:W-:Y:S01]  /*2730*/  ISETP.GE.AND P1, PT, R147, R114, PT ;  /* 0x000000729300720c */ /* 0x000fe20003f26270 */
[----:B-1----:R-:W-:-:S02]  /*2740*/  IMAD.MOV.U32 R4, RZ, RZ, R88 ;  /* 0x000000ffff047224 */ /* 0x002fc400078e0058 */
[----:B------:R-:W-:Y:S01]  /*2750*/  IMAD.MOV.U32 R5, RZ, RZ, R89 ;  /* 0x000000ffff057224 */ /* 0x000fe200078e0059 */
[----:B------:R-:W-:Y:S01]  /*2760*/  PRMT R229, RZ, 0x7610, R229 ;  /* 0x00007610ffe57816 */ /* 0x000fe200000000e5 */
[----:B------:R-:W-:Y:S01]  /*2770*/  IMAD.WIDE R12, R117, 0x2, R4 ;  /* 0x00000002750c7825 */ /* 0x000fe200078e0204 */
[----:B------:R-:W-:-:S03]  /*2780*/  PRMT R231, RZ, 0x7610, R231 ;  /* 0x00007610ffe77816 */ /* 0x000fc600000000e7 */
[----:B0-----:R-:W-:Y:S02]  /*2790*/  IMAD.MOV.U32 R6, RZ, RZ, R18 ;  /* 0x000000ffff067224 */ /* 0x001fe400078e0012 */
[----:B------:R-:W-:Y:S02]  /*27a0*/  IMAD.MOV.U32 R7, RZ, RZ, R19 ;  /* 0x000000ffff077224 */ /* 0x000fe400078e0013 */
[----:B------:R-:W-:Y:S02]  /*27b0*/  IMAD.MOV.U32 R8, RZ, RZ, R16 ;  /* 0x000000ffff087224 */ /* 0x000fe400078e0010 */
[----:B------:R-:W-:Y:S02]  /*27c0*/  IMAD.MOV.U32 R9, RZ, RZ, R17 ;  /* 0x000000ffff097224 */ /* 0x000fe400078e0011 */
[----:B------:R-:W-:Y:S02]  /*27d0*/  IMAD.MOV.U32 R10, RZ, RZ, R20 ;  /* 0x000000ffff0a7224 */ /* 0x000fe400078e0014 */
[----:B------:R-:W-:Y:S01]  /*27e0*/  IMAD.MOV.U32 R11, RZ, RZ, R21 ;  /* 0x000000ffff0b7224 */ /* 0x000fe200078e0015 */
[----:B------:R0:W5:Y:S01]  /*27f0*/  @!P1 LDG.E.U16 R229, desc[UR14][R12.64] ;  /* 0x0000000e0ce59981 */ /* 0x000162000c1e1500 */
[----:B------:R-:W-:Y:S01]  /*2800*/  PRMT R233, RZ, 0x7610, R233 ;  /* 0x00007610ffe97816 */ /* 0x000fe200000000e9 */
[----:B------:R-:W-:Y:S01]  /*2810*/  IMAD.WIDE R16, R117, 0x2, R14 ;  /* 0x0000000275107825 */ /* 0x000fe200078e020e */
[----:B------:R-:W-:-:S02]  /*2820*/  PRMT R235, RZ, 0x7610, R235 ;  /* 0x00007610ffeb7816 */ /* 0x000fc400000000eb */
[----:B------:R-:W-:Y:S01]  /*2830*/  PRMT R237, RZ, 0x7610, R237 ;  /* 0x00007610ffed7816 */ /* 0x000fe200000000ed */
[C---:B------:R-:W-:Y:S01]  /*2840*/  IMAD.WIDE R20, R117.reuse, 0x2, R10 ;  /* 0x0000000275147825 */ /* 0x040fe200078e020a */
[----:B------:R-:W-:Y:S01]  /*2850*/  PRMT R239, RZ, 0x7610, R239 ;  /* 0x00007610ffef7816 */ /* 0x000fe200000000ef */
[----:B------:R1:W5:Y:S02]  /*2860*/  @!P1 LDG.E.U16 R231, desc[UR14][R16.64] ;  /* 0x0000000e10e79981 */ /* 0x000364000c1e1500 */
[----:B0-----:R-:W-:Y:S02]  /*2870*/  IMAD.MOV.U32 R12, RZ, RZ, R22 ;  /* 0x000000ffff0c7224 */ /* 0x001fe400078e0016 */
[----:B------:R-:W-:Y:S01]  /*2880*/  IMAD.MOV.U32 R13, RZ, RZ, R23 ;  /* 0x000000ffff0d7224 */ /* 0x000fe200078e0017 */
[----:B------:R0:W5:Y:S01]  /*2890*/  @!P1 LDG.E.U16 R235, desc[UR14][R20.64] ;  /* 0x0000000e14eb9981 */ /* 0x000162000c1e1500 */
[----:B------:R-:W-:-:S04]  /*28a0*/  IMAD.WIDE R22, R117, 0x2, R8 ;  /* 0x0000000275167825 */ /* 0x000fc800078e0208 */
[C---:B------:R-:W-:Y:S01]  /*28b0*/  IMAD.WIDE R18, R117.reuse, 0x2, R12 ;  /* 0x0000000275127825 */ /* 0x040fe200078e020c */
[----:B------:R-:W5:Y:S03]  /*28c0*/  @!P1 LDG.E.U16 R237, desc[UR14][R22.64] ;  /* 0x0000000e16ed9981 */ /* 0x000f66000c1e1500 */
[----:B------:R-:W-:Y:S01]  /*28d0*/  IMAD.WIDE R88, R117, 0x2, R6 ;  /* 0x0000000275587825 */ /* 0x000fe200078e0206 */
[----:B------:R0:W5:Y:S03]  /*28e0*/  @!P1 LDG.E.U16 R233, desc[UR14][R18.64] ;  /* 0x0000000e12e99981 */ /* 0x000166000c1e1500 */
[----:B-1----:R-:W-:Y:S01]  /*28f0*/  IMAD.MOV.U32 R16, RZ, RZ, R94 ;  /* 0x000000ffff107224 */ /* 0x002fe200078e005e */
[----:B------:R1:W5:Y:S01]  /*2900*/  @!P1 LDG.E.U16 R239, desc[UR14][R88.64] ;  /* 0x0000000e58ef9981 */ /* 0x000362000c1e1500 */
[----:B------:R-:W-:-:S02]  /*2910*/  IMAD.MOV.U32 R17, RZ, RZ, R95 ;  /* 0x000000ffff117224 */ /* 0x000fc400078e005f */
[----:B0-----:R-:W-:Y:S02]  /*2920*/  IMAD.MOV.U32 R20, RZ, RZ, R92 ;  /* 0x000000ffff147224 */ /* 0x001fe400078e005c */
[----:B------:R-:W-:Y:S02]  /*2930*/  IMAD.MOV.U32 R21, RZ, RZ, R93 ;  /* 0x000000ffff157224 */ /* 0x000fe400078e005d */
[----:B------:R-:W-:Y:S02]  /*2940*/  IMAD.MOV.U32 R18, RZ, RZ, R90 ;  /* 0x000000ffff127224 */ /* 0x000fe400078e005a */
[----:B------:R-:W-:Y:S02]  /*2950*/  IMAD.MOV.U32 R19, RZ, RZ, R91 ;  /* 0x000000ffff137224 */ /* 0x000fe400078e005b */
[----:B------:R-:W-:Y:S02]  /*2960*/  IMAD.MOV.U32 R22, RZ, RZ, R98 ;  /* 0x000000ffff167224 */ /* 0x000fe400078e0062 */
[----:B------:R-:W-:-:S02]  /*2970*/  IMAD.MOV.U32 R23, RZ, RZ, R99 ;  /* 0x000000ffff177224 */ /* 0x000fc400078e0063 */
[----:B-1----:R-:W-:Y:S02]  /*2980*/  IMAD.MOV.U32 R88, RZ, RZ, R96 ;  /* 0x000000ffff587224 */ /* 0x002fe400078e0060 */
[----:B------:R-:W-:Y:S01]  /*2990*/  IMAD.MOV.U32 R89, RZ, RZ, R97 ;  /* 0x000000ffff597224 */ /* 0x000fe200078e0061 */
[----:B------:R-:W-:Y:S01]  /*29a0*/  PRMT R241, RZ, 0x7610, R241 ;  /* 0x00007610fff17816 */ /* 0x000fe200000000f1 */
[C---:B------:R-:W-:Y:S01]  /*29b0*/  IMAD.WIDE R92, R117.reuse, 0x2, R22 ;  /* 0x00000002755c7825 */ /* 0x040fe200078e0216 */
[----:B------:R-:W-:Y:S02]  /*29c0*/  PRMT R245, RZ, 0x7610, R245 ;  /* 0x00007610fff57816 */ /* 0x000fe400000000f5 */
[----:B------:R-:W-:Y:S01]  /*29d0*/  PRMT R249, RZ, 0x7610, R249 ;  /* 0x00007610fff97816 */ /* 0x000fe200000000f9 */
[C---:B------:R-:W-:Y:S01]  /*29e0*/  IMAD.WIDE R90, R117.reuse, 0x2, R88 ;  /* 0x00000002755a7825 */ /* 0x040fe200078e0258 */
[----:B------:R-:W-:Y:S02]  /*29f0*/  PRMT R152, RZ, 0x7610, R152 ;  /* 0x00007610ff987816 */ /* 0x000fe40000000098 */
[----:B------:R-:W-:Y:S01]  /*2a00*/  PRMT R156, RZ, 0x7610, R156 ;  /* 0x00007610ff9c7816 */ /* 0x000fe2000000009c */
[C---:B------:R-:W-:Y:S01]  /*2a10*/  IMAD.WIDE R94, R117.reuse, 0x2, R20 ;  /* 0x00000002755e7825 */ /* 0x040fe200078e0214 */
[----:B------:R0:W5:Y:S03]  /*2a20*/  @!P1 LDG.E.U16 R241, desc[UR14][R90.64] ;  /* 0x0000000e5af19981 */ /* 0x000166000c1e1500 */
[C---:B------:R-:W-:Y:S01]  /*2a30*/  IMAD.WIDE R96, R117.reuse, 0x2, R18 ;  /* 0x0000000275607825 */ /* 0x040fe200078e0212 */
[----:B------:R1:W5:Y:S03]  /*2a40*/  @!P1 LDG.E.U16 R245, desc[UR14][R92.64] ;  /* 0x0000000e5cf59981 */ /* 0x000366000c1e1500 */
[----:B------:R-:W-:Y:S01]  /*2a50*/  IMAD.WIDE R98, R117, 0x2, R16 ;  /* 0x0000000275627825 */ /* 0x000fe200078e0210 */
[----:B------:R1:W5:Y:S03]  /*2a60*/  @!P1 LDG.E.U16 R249, desc[UR14][R94.64] ;  /* 0x0000000e5ef99981 */ /* 0x000366000c1e1500 */
[----:B0-----:R-:W-:Y:S01]  /*2a70*/  IMAD.MOV.U32 R90, RZ, RZ, R106 ;  /* 0x000000ffff5a7224 */ /* 0x001fe200078e006a */
[----:B------:R0:W5:Y:S01]  /*2a80*/  @!P1 LDG.E.U16 R152, desc[UR14][R96.64] ;  /* 0x0000000e60989981 */ /* 0x000162000c1e1500 */
[----:B------:R-:W-:-:S02]  /*2a90*/  IMAD.MOV.U32 R91, RZ, RZ, R107 ;  /* 0x000000ffff5b7224 */ /* 0x000fc400078e006b */
[----:B-1----:R-:W-:Y:S01]  /*2aa0*/  IMAD.MOV.U32 R92, RZ, RZ, R208 ;  /* 0x000000ffff5c7224 */ /* 0x002fe200078e00d0 */
[----:B------:R1:W5:Y:S01]  /*2ab0*/  @!P1 LDG.E.U16 R156, desc[UR14][R98.64] ;  /* 0x0000000e629c9981 */ /* 0x000362000c1e1500 */
[----:B------:R-:W-:Y:S02]  /*2ac0*/  IMAD.MOV.U32 R93, RZ, RZ, R209 ;  /* 0x000000ffff5d7224 */ /* 0x000fe400078e00d1 */
[----:B------:R-:W-:Y:S02]  /*2ad0*/  IMAD.MOV.U32 R94, RZ, RZ, R104 ;  /* 0x000000ffff5e7224 */ /* 0x000fe400078e0068 */
[----:B------:R-:W-:Y:S02]  /*2ae0*/  IMAD.MOV.U32 R95, RZ, RZ, R105 ;  /* 0x000000ffff5f7224 */ /* 0x000fe400078e0069 */
[----:B0-----:R-:W-:Y:S02]  /*2af0*/  IMAD.MOV.U32 R96, RZ, RZ, R102 ;  /* 0x000000ffff607224 */ /* 0x001fe400078e0066 */
        /* <DEDUP_REMOVED lines=8> */
[----:B------:R-:W-:Y:S01]  /*2b80*/  PRMT R154, RZ, 0x7610, R154 ;  /* 0x00007610ff9a7816 */ /* 0x000fe2000000009a */
[----:B------:R-:W5:Y:S01]  /*2b90*/  @!P1 LDG.E.U16 R243, desc[UR14][R100.64] ;  /* 0x0000000e64f39981 */ /* 0x000f62000c1e1500 */
[----:B------:R-:W-:Y:S01]  /*2ba0*/  PRMT R158, RZ, 0x7610, R158 ;  /* 0x00007610ff9e7816 */ /* 0x000fe2000000009e */
[----:B------:R-:W-:-:S02]  /*2bb0*/  IMAD.WIDE R104, R117, 0x2, R98 ;  /* 0x0000000275687825 */ /* 0x000fc400078e0262 */
[----:B------:R-:W5:Y:S02]  /*2bc0*/  @!P1 LDG.E.U16 R247, desc[UR14][R102.64] ;  /* 0x0000000e66f79981 */ /* 0x000f64000c1e1500 */
[C---:B------:R-:W-:Y:S02]  /*2bd0*/  IMAD.WIDE R106, R117.reuse, 0x2, R90 ;  /* 0x00000002756a7825 */ /* 0x040fe400078e025a */
[----:B------:R-:W5:Y:S02]  /*2be0*/  @!P1 LDG.E.U16 R251, desc[UR14][R104.64] ;  /* 0x0000000e68fb9981 */ /* 0x000f64000c1e1500 */
[----:B------:R-:W-:Y:S02]  /*2bf0*/  IMAD.WIDE R208, R117, 0x2, R94 ;  /* 0x0000000275d07825 */ /* 0x000fe400078e025e */
[----:B------:R-:W5:Y:S04]  /*2c00*/  @!P1 LDG.E.U16 R154, desc[UR14][R106.64] ;  /* 0x0000000e6a9a9981 */ /* 0x000f68000c1e1500 */
[----:B------:R-:W5:Y:S04]  /*2c10*/  @!P1 LDG.E.U16 R158, desc[UR14][R208.64] ;  /* 0x0000000ed09e9981 */ /* 0x000f68000c1e1500 */
[----:B--2---:R-:W-:Y:S04]  /*2c20*/  STS.U16 [R111+UR12+0x400], R132 ;  /* 0x000400846f007988 */ /* 0x004fe8000800040c */
[----:B----4-:R-:W-:Y:S04]  /*2c30*/  STS.U16 [R111+UR12+0x800], R134 ;  /* 0x000800866f007988 */ /* 0x010fe8000800040c */
[----:B---3--:R-:W-:Y:S04]  /*2c40*/  STS.U16 [R111+UR12+0xc00], R142 ;  /* 0x000c008e6f007988 */ /* 0x008fe8000800040c */
[----:B-----5:R-:W-:Y:S04]  /*2c50*/  STS.U16 [R111+UR12], R150 ;  /* 0x000000966f007988 */ /* 0x020fe8000800040c */
[----:B------:R-:W-:Y:S04]  /*2c60*/  STS.U16 [R151+UR12+0x80], R146 ;  /* 0x0000809297007988 */ /* 0x000fe8000800040c */
[----:B------:R-:W-:Y:S04]  /*2c70*/  STS.U16 [R151+UR12+0x480], R116 ;  /* 0x0004807497007988 */ /* 0x000fe8000800040c */
[----:B------:R-:W-:Y:S04]  /*2c80*/  STS.U16 [R151+UR12+0x880], R136 ;  /* 0x0008808897007988 */ /* 0x000fe8000800040c */
[----:B------:R-:W-:Y:S04]  /*2c90*/  STS.U16 [R151+UR12+0xc80], R144 ;  /* 0x000c809097007988 */ /* 0x000fe8000800040c */
[----:B------:R0:W-:Y:S04]  /*2ca0*/  STS.U16 [R130+UR12+0x100], R187 ;  /* 0x000100bb82007988 */ /* 0x0001e8000800040c */
        /* <DEDUP_REMOVED lines=38> */
[----:B------:R1:W-:Y:S01]  /*2f10*/  STS.U16 [R120+UR12+0x2f00], R158 ;  /* 0x002f009e78007988 */ /* 0x0003e2000800040c */
[----:B------:R2:W-:Y:S06]  /*2f20*/  MEMBAR.ALL.CTA ;  /* 0x0000000000007992 */ /* 0x0005ec0000008000 */
[----:B--2---:R-:W2:Y:S01]  /*2f30*/  FENCE.VIEW.ASYNC.S ;  /* 0x00000000000073c6 */ /* 0x004ea20000000000 */
[----:B------:R-:W-:Y:S01]  /*2f40*/  R2UR UR4, R113 ;  /* 0x00000000710472ca */ /* 0x000fe200000e0000 */
[----:B--2---:R-:W-:Y:S06]  /*2f50*/  BAR.SYNC.DEFER_BLOCKING 0x0 ;  /* 0x0000000000007b1d */ /* 0x004fec0000010000 */
[----:B------:R-:W-:Y:S01]  /*2f60*/  UMOV UR5, 0x40000040 ;  /* 0x4000004000057882 */ /* 0x000fe20000000000 */
[----:B------:R-:W-:-:S06]  /*2f70*/  WARPGROUP.ARRIVE ;  /* 0x00000000000079c5 */ /* 0x000fcc0000000000 */
[----:B------:R-:W-:Y:S01]  /*2f80*/  HGMMA.64x64x16.F32 R56, gdesc[UR4].tnspA, R56 ;  /* 0x20e00000043879f0 */ /* 0x000fe20008700838 */
[----:B------:R-:W-:Y:S01]  /*2f90*/  UMOV UR18, UR6 ;  /* 0x0000000600127c82 */ /* 0x000fe20008000000 */
[----:B------:R-:W-:Y:S02]  /*2fa0*/  UMOV UR19, UR7 ;  /* 0x0000000700137c82 */ /* 0x000fe40008000000 */
[----:B------:R-:W-:Y:S04]  /*2fb0*/  HGMMA.64x64x16.F32 R56, gdesc[UR8].tnspA, R56 ;  /* 0x20e00000083879f0 */ /* 0x000fe80008700838 */
[----:B------:R-:W-:Y:S01]  /*2fc0*/  HGMMA.64x64x16.F32 R24, gdesc[UR16].tnspA, R24 ;  /* 0x20e00000101879f0 */ /* 0x000fe20008700818 */
[----:B------:R-:W-:Y:S01]  /*2fd0*/  UMOV UR22, UR10 ;  /* 0x0000000a00167c82 */ /* 0x000fe20008000000 */
[----:B------:R-:W-:Y:S01]  /*2fe0*/  UMOV UR23, UR11 ;  /* 0x0000000b00177c82 */ /* 0x000fe20008000000 */
[----:B------:R-:W-:-:S05]  /*2ff0*/  VIADD R118, R118, 0xffffffff ;  /* 0xffffffff76767836 */ /* 0x000fca0000000000 */
[----:B------:R-:W-:Y:S01]  /*3000*/  ISETP.NE.U32.AND P0, PT, R118, RZ, PT ;  /* 0x000000ff7600720c */ /* 0x000fe20003f05070 */
[----:B------:R-:W-:Y:S01]  /*3010*/  HGMMA.64x64x16.F32 R24, gdesc[UR20].tnspA, R24, gsb0 ;  /* 0x20e00000141879f0 */ /* 0x000fe20008000818 */
[----:B------:R-:W-:-:S04]  /*3020*/  IMAD.WIDE R20, R145, 0x2, R20 ;  /* 0x0000000291147825 */ /* 0x000fc800078e0214 */
        /* <DEDUP_REMOVED lines=9> */
[----:B------:R-:W-:Y:S02]  /*30c0*/  IMAD.MOV.U32 R92, RZ, RZ, R20 ;  /* 0x000000ffff5c7224 */ /* 0x000fe400078e0014 */
[----:B------:R-:W-:Y:S02]  /*30d0*/  IMAD.MOV.U32 R93, RZ, RZ, R21 ;  /* 0x000000ffff5d7224 */ /* 0x000fe400078e0015 */
[----:B------:R-:W-:-:S04]  /*30e0*/  IMAD.WIDE R96, R145, 0x2, R88 ;  /* 0x0000000291607825 */ /* 0x000fc800078e0258 */
[----:B------:R-:W-:-:S04]  /*30f0*/  IMAD.WIDE R18, R145, 0x2, R6 ;  /* 0x0000000291127825 */ /* 0x000fc800078e0206 */
[----:B------:R-:W-:-:S04]  /*3100*/  IMAD.WIDE R16, R145, 0x2, R8 ;  /* 0x0000000291107825 */ /* 0x000fc800078e0208 */
[----:B------:R-:W-:-:S04]  /*3110*/  IMAD.WIDE R20, R145, 0x2, R10 ;  /* 0x0000000291147825 */ /* 0x000fc800078e020a */
[----:B------:R-:W-:-:S04]  /*3120*/  IMAD.WIDE R22, R145, 0x2, R12 ;  /* 0x0000000291167825 */ /* 0x000fc800078e020c */
[----:B------:R-:W-:-:S04]  /*3130*/  IMAD.WIDE R14, R145, 0x2, R14 ;  /* 0x00000002910e7825 */ /* 0x000fc800078e020e */
[----:B------:R-:W-:-:S04]  /*3140*/  IMAD.WIDE R88, R145, 0x2, R4 ;  /* 0x0000000291587825 */ /* 0x000fc800078e0204 */
[----:B0-----:R-:W-:Y:S01]  /*3150*/  IMAD.MOV.U32 R187, RZ, RZ, R3 ;  /* 0x000000ffffbb7224 */ /* 0x001fe200078e0003 */
[----:B------:R-:W-:Y:S02]  /*3160*/  WARPGROUP.DEPBAR.LE gsb0, 0x0 ;  /* 0x00008000000079c5 */ /* 0x000fe40000010000 */
[----:B------:R-:W-:Y:S01]  /*3170*/  VIADD R114, R114, 0xffffffe0 ;  /* 0xffffffe072727836 */ /* 0x000fe20000000000 */
[----:B-1----:R-:W-:Y:S06]  /*3180*/  @P0 BRA `(.L_x_1) ;  /* 0xffffffec00600947 */ /* 0x002fec000383ffff */
[----:B------:R-:W-:Y:S02]  /*3190*/  F2FP.F16.F32.PACK_AB R55, R55, R54 ;  /* 0x000000363737723e */ /* 0x000fe400000000ff */
[----:B------:R-:W-:Y:S02]  /*31a0*/  F2FP.F16.F32.PACK_AB R51, R51, R50 ;  /* 0x000000323333723e */ /* 0x000fe400000000ff */
[----:B------:R-:W-:Y:S02]  /*31b0*/  F2FP.F16.F32.PACK_AB R47, R47, R46 ;  /* 0x0000002e2f2f723e */ /* 0x000fe400000000ff */
[----:B------:R-:W-:Y:S02]  /*31c0*/  F2FP.F16.F32.PACK_AB R43, R43, R42 ;  /* 0x0000002a2b2b723e */ /* 0x000fe400000000ff */
[----:B------:R-:W-:Y:S02]  /*31d0*/  F2FP.F16.F32.PACK_AB R39, R39, R38 ;  /* 0x000000262727723e */ /* 0x000fe400000000ff */
[----:B------:R-:W-:-:S02]  /*31e0*/  F2FP.F16.F32.PACK_AB R35, R35, R34 ;  /* 0x000000222323723e */ /* 0x000fc400000000ff */
        /* <DEDUP_REMOVED lines=25> */
[----:B------:R-:W-:-:S07]  /*3380*/  F2FP.F16.F32.PACK_AB R8, R57, R56 ;  /* 0x000000383908723e */ /* 0x000fce00000000ff */
.L_x_0:
[----:B------:R-:W0:Y:S01]  /*3390*/  S2R R12, SR_TID.X ;  /* 0x00000000000c7919 */ /* 0x000e220000002100 */
[----:B------:R-:W-:Y:S01]  /*33a0*/  ULDC.64 UR6, c[0x0][0x228] ;  /* 0x00008a0000067ab9 */ /* 0x000fe20000000a00 */
[C-C-:B------:R-:W-:Y:S01]  /*33b0*/  LOP3.LUT R17, R110.reuse, 0x1, R109.reuse, 0xfe, !PT ;  /* 0x000000016e117812 */ /* 0x140fe200078efe6d */
[----:B------:R-:W-:Y:S01]  /*33c0*/  ULDC UR4, c[0x0][0x244] ;  /* 0x0000910000047ab9 */ /* 0x000fe20000000800 */
[--C-:B------:R-:W-:Y:S02]  /*33d0*/  LOP3.LUT R16, R110, 0x2, R109.reuse, 0xfe, !PT ;  /* 0x000000026e107812 */ /* 0x100fe400078efe6d */
[----:B------:R-:W-:Y:S01]  /*33e0*/  ISETP.GE.AND P0, PT, R108, UR6, PT ;  /* 0x000000066c007c0c */ /* 0x000fe2000bf06270 */
[----:B------:R-:W-:Y:S01]  /*33f0*/  ULDC UR6, c[0x0][0x248] ;  /* 0x0000920000067ab9 */ /* 0x000fe20000000800 */
[----:B------:R-:W-:Y:S02]  /*3400*/  LOP3.LUT R15, R110, 0x3, R109, 0xfe, !PT ;  /* 0x000000036e0f7812 */ /* 0x000fe400078efe6d */
[----:B------:R-:W-:-:S02]  /*3410*/  ISETP.LT.AND P2, PT, R17, UR7, !P0 ;  /* 0x0000000711007c0c */ /* 0x000fc4000c741270 */
[----:B------:R-:W-:Y:S02]  /*3420*/  ISETP.LT.AND P1, PT, R16, UR7, !P0 ;  /* 0x0000000710007c0c */ /* 0x000fe4000c721270 */
[--C-:B------:R-:W-:Y:S02]  /*3430*/  LOP3.LUT R14, R110, 0x4, R109.reuse, 0xfe, !PT ;  /* 0x000000046e0e7812 */ /* 0x100fe400078efe6d */
[----:B------:R-:W-:Y:S02]  /*3440*/  ISETP.LT.AND P4, PT, R15, UR7, !P0 ;  /* 0x000000070f007c0c */ /* 0x000fe4000c781270 */
[----:B------:R-:W-:Y:S02]  /*3450*/  ISETP.LT.AND P3, PT, R14, UR7, !P0 ;  /* 0x000000070e007c0c */ /* 0x000fe4000c761270 */
[C---:B------:R-:W-:Y:S02]  /*3460*/  LOP3.LUT R0, R110.reuse, R109, RZ, 0xfc, !PT ;  /* 0x0000006d6e007212 */ /* 0x040fe400078efcff */
[----:B------:R-:W-:-:S02]  /*3470*/  LOP3.LUT R117, R110, 0x5, R109, 0xfe, !PT ;  /* 0x000000056e757812 */ /* 0x000fc400078efe6d */
[----:B------:R-:W-:Y:S02]  /*3480*/  ISETP.LT.AND P5, PT, R0, UR7, !P0 ;  /* 0x0000000700007c0c */ /* 0x000fe4000c7a1270 */
[C-C-:B------:R-:W-:Y:S02]  /*3490*/  LOP3.LUT R116, R110.reuse, 0x6, R109.reuse, 0xfe, !PT ;  /* 0x000000066e747812 */ /* 0x140fe400078efe6d */
[C-C-:B------:R-:W-:Y:S02]  /*34a0*/  LOP3.LUT R115, R110.reuse, 0x7, R109.reuse, 0xfe, !PT ;  /* 0x000000076e737812 */ /* 0x140fe400078efe6d */
[--C-:B------:R-:W-:Y:S01]  /*34b0*/  LOP3.LUT R114, R110, 0x8, R109.reuse, 0xfe, !PT ;  /* 0x000000086e727812 */ /* 0x100fe200078efe6d */
[----:B0-----:R-:W-:Y:S01]  /*34c0*/  IMAD.SHL.U32 R3, R12, 0x40, RZ ;  /* 0x000000400c037824 */ /* 0x001fe200078e00ff */
[--C-:B------:R-:W-:Y:S01]  /*34d0*/  LOP3.LUT R113, R110, 0x9, R109.reuse, 0xfe, !PT ;  /* 0x000000096e717812 */ /* 0x100fe200078efe6d */
[----:B------:R-:W-:Y:S01]  /*34e0*/  IMAD.SHL.U32 R2, R12, 0x10, RZ ;  /* 0x000000100c027824 */ /* 0x000fe200078e00ff */
[----:B------:R-:W-:-:S02]  /*34f0*/  LOP3.LUT R112, R110, 0xa, R109, 0xfe, !PT ;  /* 0x0000000a6e707812 */ /* 0x000fc400078efe6d */
[----:B------:R-:W-:Y:S01]  /*3500*/  LOP3.LUT R13, R3, 0x400, RZ, 0xc0, !PT ;  /* 0x00000400030d7812 */ /* 0x000fe200078ec0ff */
[----:B------:R-:W-:Y:S01]  /*3510*/  IMAD.SHL.U32 R3, R12, 0x8, RZ ;  /* 0x000000080c037824 */ /* 0x000fe200078e00ff */
[----:B------:R-:W-:Y:S02]  /*3520*/  LOP3.LUT R2, R2, 0xf0, RZ, 0xc0, !PT ;  /* 0x000000f002027812 */ /* 0x000fe400078ec0ff */
[----:B------:R-:W-:Y:S02]  /*3530*/  LOP3.LUT R12, R12, 0x7f, RZ, 0xc0, !PT ;  /* 0x0000007f0c0c7812 */ /* 0x000fe400078ec0ff */
[----:B------:R-:W-:Y:S02]  /*3540*/  IADD3 R2, R13, UR12, R2 ;  /* 0x0000000c0d027c10 */ /* 0x000fe4000fffe002 */
[----:B------:R-:W-:Y:S02]  /*3550*/  LOP3.LUT R3, R3, 0x300, RZ, 0xc0, !PT ;  /* 0x0000030003037812 */ /* 0x000fe400078ec0ff */
[----:B------:R-:W-:-:S02]  /*3560*/  LOP3.LUT R111, R110, 0xb, R109, 0xfe, !PT ;  /* 0x0000000b6e6f7812 */ /* 0x000fc400078efe6d */
[--C-:B------:R-:W-:Y:S01]  /*3570*/  LOP3.LUT R107, R110, 0xc, R109.reuse, 0xfe, !PT ;  /* 0x0000000c6e6b7812 */ /* 0x100fe200078efe6d */
[----:B------:R-:W-:Y:S01]  /*3580*/  IMAD.IADD R59, R3, 0x1, R2 ;  /* 0x00000001033b7824 */ /* 0x000fe200078e0202 */
[----:B------:R-:W-:Y:S01]  /*3590*/  BAR.SYNC.DEFER_BLOCKING 0x0 ;  /* 0x0000000000007b1d */ /* 0x000fe20000010000 */
[----:B------:R-:W-:Y:S01]  /*35a0*/  LEA R3, R12, UR12, 0x4 ;  /* 0x0000000c0c037c11 */ /* 0x000fe2000f8e20ff */
[----:B------:R-:W-:Y:S01]  /*35b0*/  IMAD R2, R108, UR4, RZ ;  /* 0x000000046c027c24 */ /* 0x000fe2000f8e02ff */
[C-C-:B------:R-:W-:Y:S02]  /*35c0*/  LOP3.LUT R106, R110.reuse, 0xd, R109.reuse, 0xfe, !PT ;  /* 0x0000000d6e6a7812 */ /* 0x140fe400078efe6d */
[C-C-:B------:R-:W-:Y:S01]  /*35d0*/  LOP3.LUT R105, R110.reuse, 0xe, R109.reuse, 0xfe, !PT ;  /* 0x0000000e6e697812 */ /* 0x140fe200078efe6d */
[----:B------:R-:W-:Y:S01]  /*35e0*/  ULDC.64 UR4, c[0x0][0x220] ;  /* 0x0000880000047ab9 */ /* 0x000fe20000000a00 */
[C-C-:B------:R-:W-:Y:S02]  /*35f0*/  LOP3.LUT R104, R110.reuse, 0xf, R109.reuse, 0xfe, !PT ;  /* 0x0000000f6e687812 */ /* 0x140fe400078efe6d */
[----:B------:R-:W-:-:S02]  /*3600*/  LOP3.LUT R103, R110, 0x10, R109, 0xfe, !PT ;  /* 0x000000106e677812 */ /* 0x000fc400078efe6d */
[C-C-:B------:R-:W-:Y:S02]  /*3610*/  LOP3.LUT R102, R110.reuse, 0x11, R109.reuse, 0xfe, !PT ;  /* 0x000000116e667812 */ /* 0x140fe400078efe6d */
[C-C-:B------:R-:W-:Y:S02]  /*3620*/  LOP3.LUT R101, R110.reuse, 0x12, R109.reuse, 0xfe, !PT ;  /* 0x000000126e657812 */ /* 0x140fe400078efe6d */
[C-C-:B------:R-:W-:Y:S02]  /*3630*/  LOP3.LUT R100, R110.reuse, 0x13, R109.reuse, 0xfe, !PT ;  /* 0x000000136e647812 */ /* 0x140fe400078efe6d */
[C-C-:B------:R-:W-:Y:S02]  /*3640*/  LOP3.LUT R99, R110.reuse, 0x14, R109.reuse, 0xfe, !PT ;  /* 0x000000146e637812 */ /* 0x140fe400078efe6d */
[C-C-:B------:R-:W-:Y:S02]  /*3650*/  LOP3.LUT R98, R110.reuse, 0x15, R109.reuse, 0xfe, !PT ;  /* 0x000000156e627812 */ /* 0x140fe400078efe6d */
[----:B------:R-:W-:-:S02]  /*3660*/  LOP3.LUT R97, R110, 0x16, R109, 0xfe, !PT ;  /* 0x000000166e617812 */ /* 0x000fc400078efe6d */
[C-C-:B------:R-:W-:Y:S01]  /*3670*/  LOP3.LUT R96, R110.reuse, 0x17, R109.reuse, 0xfe, !PT ;  /* 0x000000176e607812 */ /* 0x140fe200078efe6d */
[----:B------:R-:W-:Y:S01]  /*3680*/  STSM.16.M88.4 [R59], R8 ;  /* 0x000000083b007844 */ /* 0x000fe20000000200 */
[C-C-:B------:R-:W-:Y:S02]  /*3690*/  LOP3.LUT R95, R110.reuse, 0x18, R109.reuse, 0xfe, !PT ;  /* 0x000000186e5f7812 */ /* 0x140fe400078efe6d */
[C-C-:B------:R-:W-:Y:S01]  /*36a0*/  LOP3.LUT R94, R110.reuse, 0x19, R109.reuse, 0xfe, !PT ;  /* 0x000000196e5e7812 */ /* 0x140fe200078efe6d */
[----:B------:R-:W-:Y:S01]  /*36b0*/  BAR.SYNC.DEFER_BLOCKING 0x0 ;  /* 0x0000000000007b1d */ /* 0x000fe20000010000 */
[C-C-:B------:R-:W-:Y:S02]  /*36c0*/  LOP3.LUT R93, R110.reuse, 0x1a, R109.reuse, 0xfe, !PT ;  /* 0x0000001a6e5d7812 */ /* 0x140fe400078efe6d */
        /* <DEDUP_REMOVED lines=8> */
[C-C-:B------:R-:W-:Y:S02]  /*3750*/  LOP3.LUT R84, R110.reuse, 0x23, R109.reuse, 0xfe, !PT ;  /* 0x000000236e547812 */ /* 0x140fe400078efe6d */
[C-C-:B------:R-:W-:Y:S02]  /*3760*/  LOP3.LUT R83, R110.reuse, 0x24, R109.reuse, 0xfe, !PT ;  /* 0x000000246e537812 */ /* 0x140fe400078efe6d */
[C-C-:B------:R-:W-:Y:S01]  /*3770*/  LOP3.LUT R82, R110.reuse, 0x25, R109.reuse, 0xfe, !PT ;  /* 0x000000256e527812 */ /* 0x140fe200078efe6d */
[----:B------:R-:W0:Y:S01]  /*3780*/  LDS.128 R28, [R3] ;  /* 0x00000000031c7984 */ /* 0x000e220000000c00 */
[C-C-:B------:R-:W-:Y:S02]  /*3790*/  LOP3.LUT R81, R110.reuse, 0x26, R109.reuse, 0xfe, !PT ;  /* 0x000000266e517812 */ /* 0x140fe400078efe6d */
[C-C-:B------:R-:W-:Y:S01]  /*37a0*/  LOP3.LUT R80, R110.reuse, 0x27, R109.reuse, 0xfe, !PT ;  /* 0x000000276e507812 */ /* 0x140fe200078efe6d */
[----:B------:R-:W-:Y:S01]  /*37b0*/  BAR.SYNC.DEFER_BLOCKING 0x0 ;  /* 0x0000000000007b1d */ /* 0x000fe20000010000 */
        /* <DEDUP_REMOVED lines=9> */
[C-C-:B------:R-:W-:Y:S02]  /*3850*/  LOP3.LUT R70, R110.reuse, 0x31, R109.reuse, 0xfe, !PT ;  /* 0x000000316e467812 */ /* 0x140fe400078efe6d */
[C-C-:B------:R-:W-:Y:S02]  /*3860*/  LOP3.LUT R69, R110.reuse, 0x32, R109.reuse, 0xfe, !PT ;  /* 0x000000326e457812 */ /* 0x140fe400078efe6d */
[C-C-:B------:R-:W-:Y:S01]  /*3870*/  LOP3.LUT R68, R110.reuse, 0x33, R109.reuse, 0xfe, !PT ;  /* 0x000000336e447812 */ /* 0x140fe200078efe6d */
[----:B------:R1:W-:Y:S01]  /*3880*/  STSM.16.M88.4 [R59], R4 ;  /* 0x000000043b007844 */ /* 0x0003e20000000200 */
[----:B------:R-:W-:-:S02]  /*3890*/  LOP3.LUT R67, R110, 0x34, R109, 0xfe, !PT ;  /* 0x000000346e437812 */ /* 0x000fc400078efe6d */
[C-C-:B------:R-:W-:Y:S01]  /*38a0*/  LOP3.LUT R66, R110.reuse, 0x35, R109.reuse, 0xfe, !PT ;  /* 0x000000356e427812 */ /* 0x140fe200078efe6d */
[----:B------:R-:W-:Y:S01]  /*38b0*/  BAR.SYNC.DEFER_BLOCKING 0x0 ;  /* 0x0000000000007b1d */ /* 0x000fe20000010000 */
[C-C-:B------:R-:W-:Y:S02]  /*38c0*/  LOP3.LUT R65, R110.reuse, 0x36, R109.reuse, 0xfe, !PT ;  /* 0x000000366e417812 */ /* 0x140fe400078efe6d */
[C-C-:B------:R-:W-:Y:S02]  /*38d0*/  LOP3.LUT R64, R110.reuse, 0x37, R109.reuse, 0xfe, !PT ;  /* 0x000000376e407812 */ /* 0x140fe400078efe6d */
[C-C-:B------:R-:W-:Y:S02]  /*38e0*/  LOP3.LUT R63, R110.reuse, 0x38, R109.reuse, 0xfe, !PT ;  /* 0x000000386e3f7812 */ /* 0x140fe400078efe6d */
[C-C-:B------:R-:W-:Y:S02]  /*38f0*/  LOP3.LUT R62, R110.reuse, 0x39, R109.reuse, 0xfe, !PT ;  /* 0x000000396e3e7812 */ /* 0x140fe400078efe6d */
[----:B------:R-:W-:-:S02]  /*3900*/  LOP3.LUT R61, R110, 0x3a, R109, 0xfe, !PT ;  /* 0x0000003a6e3d7812 */ /* 0x000fc400078efe6d */
[--C-:B------:R-:W-:Y:S01]  /*3910*/  LOP3.LUT R60, R110, 0x3b, R109.reuse, 0xfe, !PT ;  /* 0x0000003b6e3c7812 */ /* 0x100fe200078efe6d */
[----:B-1----:R-:W-:Y:S01]  /*3920*/  IMAD R5, R0, UR6, RZ ;  /* 0x0000000600057c24 */ /* 0x002fe2000f8e02ff */
[----:B------:R-:W-:Y:S02]  /*3930*/  LEA R0, P6, R2, UR4, 0x1 ;  /* 0x0000000402007c11 */ /* 0x000fe4000f8c08ff */
[--C-:B------:R-:W-:Y:S02]  /*3940*/  LOP3.LUT R58, R110, 0x3c, R109.reuse, 0xfe, !PT ;  /* 0x0000003c6e3a7812 */ /* 0x100fe400078efe6d */
[----:B------:R-:W-:Y:S02]  /*3950*/  LEA.HI.X.SX32 R2, R2, UR5, 0x1, P6 ;  /* 0x0000000502027c11 */ /* 0x000fe4000b0f0eff */
[C-C-:B------:R-:W-:Y:S02]  /*3960*/  LOP3.LUT R57, R110.reuse, 0x3d, R109.reuse, 0xfe, !PT ;  /* 0x0000003d6e397812 */ /* 0x140fe400078efe6d */
[----:B------:R-:W-:-:S02]  /*3970*/  LOP3.LUT R56, R110, 0x3e, R109, 0xfe, !PT ;  /* 0x0000003e6e387812 */ /* 0x000fc400078efe6d */
[----:B------:R-:W-:Y:S01]  /*3980*/  LOP3.LUT R109, R110, 0x3f, R109, 0xfe, !PT ;  /* 0x0000003f6e6d7812 */ /* 0x000fe200078efe6d */
[----:B------:R-:W1:Y:S01]  /*3990*/  LDS.128 R24, [R3] ;  /* 0x0000000003187984 */ /* 0x000e620000000c00 */
[----:B------:R-:W-:Y:S06]  /*39a0*/  BAR.SYNC.DEFER_BLOCKING 0x0 ;  /* 0x0000000000007b1d */ /* 0x000fec0000010000 */
[----:B------:R2:W-:Y:S02]  /*39b0*/  STSM.16.M88.4 [R59], R32 ;  /* 0x000000203b007844 */ /* 0x0005e40000000200 */
[----:B------:R-:W-:Y:S01]  /*39c0*/  BAR.SYNC.DEFER_BLOCKING 0x0 ;  /* 0x0000000000007b1d */ /* 0x000fe20000010000 */
[C---:B--2---:R-:W-:Y:S01]  /*39d0*/  LEA R32, P6, R5.reuse, R0, 0x1 ;  /* 0x0000000005207211 */ /* 0x044fe200078c08ff */
[----:B------:R-:W-:-:S03]  /*39e0*/  VIADD R35, R5, UR6 ;  /* 0x0000000605237c36 */ /* 0x000fc60008000000 */
[----:B------:R-:W-:Y:S02]  /*39f0*/  LEA.HI.X.SX32 R33, R5, R2, 0x1, P6 ;  /* 0x0000000205217211 */ /* 0x000fe400030f0eff */
[C---:B------:R-:W-:Y:S01]  /*3a00*/  LEA R34, P6, R35.reuse, R0, 0x1 ;  /* 0x0000000023227211 */ /* 0x040fe200078c08ff */
[----:B------:R-:W2:Y:S01]  /*3a10*/  LDS.128 R20, [R3] ;  /* 0x0000000003147984 */ /* 0x000ea20000000c00 */
[----:B------:R-:W-:Y:S06]  /*3a20*/  BAR.SYNC.DEFER_BLOCKING 0x0 ;  /* 0x0000000000007b1d */ /* 0x000fec0000010000 */
[----:B------:R3:W-:Y:S02]  /*3a30*/  STSM.16.M88.4 [R59], R36 ;  /* 0x000000243b007844 */ /* 0x0007e40000000200 */
[----:B------:R-:W-:Y:S01]  /*3a40*/  BAR.SYNC.DEFER_BLOCKING 0x0 ;  /* 0x0000000000007b1d */ /* 0x000fe20000010000 */
[C---:B---3--:R-:W-:Y:S01]  /*3a50*/  VIADD R37, R35.reuse, UR6 ;  /* 0x0000000623257c36 */ /* 0x048fe20008000000 */
[----:B------:R-:W-:-:S03]  /*3a60*/  LEA.HI.X.SX32 R35, R35, R2, 0x1, P6 ;  /* 0x0000000223237211 */ /* 0x000fc600030f0eff */
[C---:B------:R-:W-:Y:S01]  /*3a70*/  VIADD R39, R37.reuse, UR6 ;  /* 0x0000000625277c36 */ /* 0x040fe20008000000 */
[----:B------:R-:W-:-:S04]  /*3a80*/  LEA R36, P6, R37, R0, 0x1 ;  /* 0x0000000025247211 */ /* 0x000fc800078c08ff */
[----:B------:R-:W-:Y:S02]  /*3a90*/  LEA.HI.X.SX32 R37, R37, R2, 0x1, P6 ;  /* 0x0000000225257211 */ /* 0x000fe400030f0eff */
[C---:B------:R-:W-:Y:S01]  /*3aa0*/  LEA R38, P6, R39.reuse, R0, 0x1 ;  /* 0x0000000027267211 */ /* 0x040fe200078c08ff */
[----:B------:R-:W3:Y:S01]  /*3ab0*/  LDS.128 R16, [R3] ;  /* 0x0000000003107984 */ /* 0x000ee20000000c00 */
[----:B------:R-:W-:Y:S06]  /*3ac0*/  BAR.SYNC.DEFER_BLOCKING 0x0 ;  /* 0x0000000000007b1d */ /* 0x000fec0000010000 */
[----:B------:R4:W-:Y:S02]  /*3ad0*/  STSM.16.M88.4 [R59], R40 ;  /* 0x000000283b007844 */ /* 0x0009e40000000200 */
[----:B------:R-:W-:Y:S01]  /*3ae0*/  BAR.SYNC.DEFER_BLOCKING 0x0 ;  /* 0x0000000000007b1d */ /* 0x000fe20000010000 */
[C---:B----4-:R-:W-:Y:S01]  /*3af0*/  VIADD R41, R39.reuse, UR6 ;  /* 0x0000000627297c36 */ /* 0x050fe20008000000 */
[----:B------:R-:W-:-:S02]  /*3b00*/  LEA.HI.X.SX32 R39, R39, R2, 0x1, P6 ;  /* 0x0000000227277211 */ /* 0x000fc400030f0eff */
[----:B0-----:R-:W-:Y:S01]  /*3b10*/  PRMT R40, R30, 0x7632, R40 ;  /* 0x000076321e287816 */ /* 0x001fe20000000028 */
[----:B------:R-:W-:Y:S01]  /*3b20*/  VIADD R43, R41, UR6 ;  /* 0x00000006292b7c36 */ /* 0x000fe20008000000 */
[----:B------:R-:W0:Y:S02]  /*3b30*/  LDS.128 R12, [R3] ;  /* 0x00000000030c7984 */ /* 0x000e240000000c00 */
[----:B------:R-:W-:Y:S06]  /*3b40*/  BAR.SYNC.DEFER_BLOCKING 0x0 ;  /* 0x0000000000007b1d */ /* 0x000fec0000010000 */
[----:B------:R-:W-:Y:S02]  /*3b50*/  STSM.16.M88.4 [R59], R44 ;  /* 0x0000002c3b007844 */ /* 0x000fe40000000200 */
[----:B------:R-:W-:Y:S06]  /*3b60*/  BAR.SYNC.DEFER_BLOCKING 0x0 ;  /* 0x0000000000007b1d */ /* 0x000fec0000010000 */
[----:B------:R-:W4:Y:S02]  /*3b70*/  LDS.128 R8, [R3] ;  /* 0x0000000003087984 */ /* 0x000f240000000c00 */
[----:B------:R-:W-:Y:S06]  /*3b80*/  BAR.SYNC.DEFER_BLOCKING 0x0 ;  /* 0x0000000000007b1d */ /* 0x000fec0000010000 */
[----:B------:R-:W-:Y:S02]  /*3b90*/  STSM.16.M88.4 [R59], R48 ;  /* 0x000000303b007844 */ /* 0x000fe40000000200 */
[----:B------:R-:W-:Y:S06]  /*3ba0*/  BAR.SYNC.DEFER_BLOCKING 0x0 ;  /* 0x0000000000007b1d */ /* 0x000fec0000010000 */
[----:B------:R-:W5:Y:S02]  /*3bb0*/  LDS.128 R4, [R3] ;  /* 0x0000000003047984 */ /* 0x000f640000000c00 */
[----:B------:R-:W-:Y:S06]  /*3bc0*/  BAR.SYNC.DEFER_BLOCKING 0x0 ;  /* 0x0000000000007b1d */ /* 0x000fec0000010000 */
[----:B------:R-:W-:Y:S02]  /*3bd0*/  STSM.16.M88.4 [R59], R52 ;  /* 0x000000343b007844 */ /* 0x000fe40000000200 */
[----:B------:R-:W-:Y:S06]  /*3be0*/  BAR.SYNC.DEFER_BLOCKING 0x0 ;  /* 0x0000000000007b1d */ /* 0x000fec0000010000 */
[----:B------:R1:W-:Y:S01]  /*3bf0*/  @P5 STG.E.U16 desc[UR14][R32.64], R28 ;  /* 0x0000001c20005986 */ /* 0x0003e2000c10150e */
[----:B------:R-:W-:-:S02]  /*3c00*/  ISETP.LT.AND P5, PT, R117, UR7, !P0 ;  /* 0x0000000775007c0c */ /* 0x000fc4000c7a1270 */
[----:B-1----:R-:W-:Y:S02]  /*3c10*/  PRMT R33, R28, 0x7632, R33 ;  /* 0x000076321c217816 */ /* 0x002fe40000000021 */
[----:B------:R-:W-:-:S03]  /*3c20*/  LEA R32, P6, R41, R0, 0x1 ;  /* 0x0000000029207211 */ /* 0x000fc600078c08ff */
[----:B------:R1:W-:Y:S01]  /*3c30*/  @P2 STG.E.U16 desc[UR14][R34.64], R33 ;  /* 0x0000002122002986 */ /* 0x0003e2000c10150e */
[----:B------:R-:W-:-:S03]  /*3c40*/  ISETP.LT.AND P2, PT, R116, UR7, !P0 ;  /* 0x0000000774007c0c */ /* 0x000fc6000c741270 */
[----:B------:R2:W-:Y:S01]  /*3c50*/  @P1 STG.E.U16 desc[UR14][R36.64], R29 ;  /* 0x0000001d24001986 */ /* 0x0005e2000c10150e */
[----:B------:R-:W-:Y:S02]  /*3c60*/  ISETP.LT.AND P1, PT, R115, UR7, !P0 ;  /* 0x0000000773007c0c */ /* 0x000fe4000c721270 */
[----:B-1----:R-:W-:Y:S02]  /*3c70*/  PRMT R35, R29, 0x7632, R35 ;  /* 0x000076321d237816 */ /* 0x002fe40000000023 */
[----:B------:R-:W-:Y:S02]  /*3c80*/  LEA.HI.X.SX32 R33, R41, R2, 0x1, P6 ;  /* 0x0000000229217211 */ /* 0x000fe400030f0eff */
[C---:B------:R-:W-:Y:S01]  /*3c90*/  LEA R34, P6, R43.reuse, R0, 0x1 ;  /* 0x000000002b227211 */ /* 0x040fe200078c08ff */
[----:B--2---:R-:W-:Y:S01]  /*3ca0*/  VIADD R29, R43, UR6 ;  /* 0x000000062b1d7c36 */ /* 0x004fe20008000000 */
[----:B------:R1:W-:Y:S01]  /*3cb0*/  @P4 STG.E.U16 desc[UR14][R38.64], R35 ;  /* 0x0000002326004986 */ /* 0x0003e2000c10150e */
[----:B------:R-:W-:-:S02]  /*3cc0*/  ISETP.LT.AND P4, PT, R114, UR7, !P0 ;  /* 0x0000000772007c0c */ /* 0x000fc4000c781270 */
[----:B------:R-:W-:Y:S01]  /*3cd0*/  VIADD R37, R29, UR6 ;  /* 0x000000061d257c36 */ /* 0x000fe20008000000 */
[----:B------:R2:W-:Y:S01]  /*3ce0*/  @P3 STG.E.U16 desc[UR14][R32.64], R30 ;  /* 0x0000001e20003986 */ /* 0x0005e2000c10150e */
[----:B------:R-:W-:Y:S02]  /*3cf0*/  ISETP.LT.AND P3, PT, R113, UR7, !P0 ;  /* 0x0000000771007c0c */ /* 0x000fe4000c761270 */
[----:B-1----:R-:W-:Y:S02]  /*3d00*/  LEA.HI.X.SX32 R35, R43, R2, 0x1, P6 ;  /* 0x000000022b237211 */ /* 0x002fe400030f0eff */
[----:B------:R-:W-:Y:S01]  /*3d10*/  LEA R28, P6, R29, R0, 0x1 ;  /* 0x000000001d1c7211 */ /* 0x000fe200078c08ff */
[----:B--2---:R-:W-:Y:S02]  /*3d20*/  VIADD R33, R37, UR6 ;  /* 0x0000000625217c36 */ /* 0x004fe40008000000 */
[----:B------:R1:W-:Y:S01]  /*3d30*/  @P5 STG.E.U16 desc[UR14][R34.64], R40 ;  /* 0x0000002822005986 */ /* 0x0003e2000c10150e */
[----:B------:R-:W-:-:S02]  /*3d40*/  LEA.HI.X.SX32 R29, R29, R2, 0x1, P6 ;  /* 0x000000021d1d7211 */ /* 0x000fc400030f0eff */
[----:B------:R-:W-:Y:S01]  /*3d50*/  LEA R36, P6, R37, R0, 0x1 ;  /* 0x0000000025247211 */ /* 0x000fe200078c08ff */
[----:B------:R-:W-:Y:S01]  /*3d60*/  VIADD R39, R33, UR6 ;  /* 0x0000000621277c36 */ /* 0x000fe20008000000 */
[----:B------:R-:W-:Y:S01]  /*3d70*/  PRMT R30, R31, 0x7632, R30 ;  /* 0x000076321f1e7816 */ /* 0x000fe2000000001e */
[----:B------:R2:W-:Y:S01]  /*3d80*/  @P2 STG.E.U16 desc[UR14][R28.64], R31 ;  /* 0x0000001f1c002986 */ /* 0x0005e2000c10150e */
[----:B------:R-:W-:Y:S01]  /*3d90*/  LEA.HI.X.SX32 R37, R37, R2, 0x1, P6 ;  /* 0x0000000225257211 */ /* 0x000fe200030f0eff */
[----:B------:R-:W-:Y:S01]  /*3da0*/  VIADD R41, R39, UR6 ;  /* 0x0000000627297c36 */ /* 0x000fe20008000000 */
[C---:B------:R-:W-:Y:S02]  /*3db0*/  LEA R32, P6, R33.reuse, R0, 0x1 ;  /* 0x0000000021207211 */ /* 0x040fe400078c08ff */
[----:B------:R-:W-:Y:S01]  /*3dc0*/  ISETP.LT.AND P5, PT, R112, UR7, !P0 ;  /* 0x0000000770007c0c */ /* 0x000fe2000c7a1270 */
[----:B------:R3:W-:Y:S01]  /*3dd0*/  @P1 STG.E.U16 desc[UR14][R36.64], R30 ;  /* 0x0000001e24001986 */ /* 0x0007e2000c10150e */
[----:B------:R-:W-:-:S02]  /*3de0*/  LEA.HI.X.SX32 R33, R33, R2, 0x1, P6 ;  /* 0x0000000221217211 */ /* 0x000fc400030f0eff */
[----:B-1----:R-:W-:Y:S02]  /*3df0*/  LEA R34, P6, R39, R0, 0x1 ;  /* 0x0000000027227211 */ /* 0x002fe400078c08ff */
[----:B------:R-:W-:Y:S01]  /*3e00*/  ISETP.LT.AND P2, PT, R111, UR7, !P0 ;  /* 0x000000076f007c0c */ /* 0x000fe2000c741270 */
[----:B--2---:R-:W-:Y:S01]  /*3e10*/  VIADD R31, R41, UR6 ;  /* 0x00000006291f7c36 */ /* 0x004fe20008000000 */
[----:B------:R-:W-:Y:S01]  /*3e20*/  LEA.HI.X.SX32 R35, R39, R2, 0x1, P6 ;  /* 0x0000000227237211 */ /* 0x000fe200030f0eff */
[----:B------:R1:W-:Y:S01]  /*3e30*/  @P4 STG.E.U16 desc[UR14][R32.64], R24 ;  /* 0x0000001820004986 */ /* 0x0003e2000c10150e */
[----:B------:R-:W-:Y:S02]  /*3e40*/  LEA R28, P6, R41, R0, 0x1 ;  /* 0x00000000291c7211 */ /* 0x000fe400078c08ff */
[----:B------:R-:W-:Y:S01]  /*3e50*/  ISETP.LT.AND P1, PT, R107, UR7, !P0 ;  /* 0x000000076b007c0c */ /* 0x000fe2000c721270 */
[----:B---3--:R-:W-:Y:S01]  /*3e60*/  VIADD R37, R31, UR6 ;  /* 0x000000061f257c36 */ /* 0x008fe20008000000 */
[----:B------:R-:W-:-:S02]  /*3e70*/  LEA.HI.X.SX32 R29, R41, R2, 0x1, P6 ;  /* 0x00000002291d7211 */ /* 0x000fc400030f0eff */
[----:B------:R-:W-:Y:S01]  /*3e80*/  LEA R30, P6, R31, R0, 0x1 ;  /* 0x000000001f1e7211 */ /* 0x000fe200078c08ff */
[----:B------:R-:W-:Y:S01]  /*3e90*/  VIADD R39, R37, UR6 ;  /* 0x0000000625277c36 */ /* 0x000fe20008000000 */
[----:B------:R-:W-:Y:S02]  /*3ea0*/  ISETP.LT.AND P4, PT, R106, UR7, !P0 ;  /* 0x000000076a007c0c */ /* 0x000fe4000c781270 */
[----:B------:R-:W-:Y:S02]  /*3eb0*/  LEA.HI.X.SX32 R31, R31, R2, 0x1, P6 ;  /* 0x000000021f1f7211 */ /* 0x000fe400030f0eff */
[----:B-1----:R-:W-:Y:S02]  /*3ec0*/  PRMT R33, R24, 0x7632, R33 ;  /* 0x0000763218217816 */ /* 0x002fe40000000021 */
[----:B------:R-:W-:Y:S02]  /*3ed0*/  LEA R32, P6, R37, R0, 0x1 ;  /* 0x0000000025207211 */ /* 0x000fe400078c08ff */
[----:B------:R-:W-:Y:S01]  /*3ee0*/  PRMT R36, R26, 0x7632, R36 ;  /* 0x000076321a247816 */ /* 0x000fe20000000024 */
        /* <DEDUP_REMOVED lines=13> */
[----:B-1----:R-:W-:Y:S01]  /*3fc0*/  LEA.HI.X.SX32 R35, R39, R2, 0x1, P6 ;  /* 0x0000000227237211 */ /* 0x002fe200030f0eff */
[----:B------:R-:W-:Y:S01]  /*3fd0*/  VIADD R31, R29, UR6 ;  /* 0x000000061d1f7c36 */ /* 0x000fe20008000000 */
[----:B------:R-:W-:Y:S02]  /*3fe0*/  LEA R24, P6, R25, R0, 0x1 ;  /* 0x0000000019187211 */ /* 0x000fe400078c08ff */
[----:B--2---:R-:W-:Y:S01]  /*3ff0*/  PRMT R26, R27, 0x7632, R26 ;  /* 0x000076321b1a7816 */ /* 0x004fe2000000001a */
[----:B------:R-:W-:Y:S01]  /*4000*/  VIADD R33, R31, UR6 ;  /* 0x000000061f217c36 */ /* 0x000fe20008000000 */
[----:B------:R-:W-:Y:S01]  /*4010*/  LEA.HI.X.SX32 R25, R25, R2, 0x1, P6 ;  /* 0x0000000219197211 */ /* 0x000fe200030f0eff */
[----:B------:R1:W-:Y:S01]  /*4020*/  @P4 STG.E.U16 desc[UR14][R34.64], R36 ;  /* 0x0000002422004986 */ /* 0x0003e2000c10150e */
[----:B------:R-:W-:-:S02]  /*4030*/  LEA R28, P6, R29, R0, 0x1 ;  /* 0x000000001d1c7211 */ /* 0x000fc400078c08ff */
[----:B------:R-:W-:Y:S01]  /*4040*/  ISETP.LT.AND P4, PT, R101, UR7, !P0 ;  /* 0x0000000765007c0c */ /* 0x000fe2000c781270 */
[----:B------:R2:W-:Y:S01]  /*4050*/  @P3 STG.E.U16 desc[UR14][R24.64], R27 ;  /* 0x0000001b18003986 */ /* 0x0005e2000c10150e */
[----:B------:R-:W-:Y:S02]  /*4060*/  LEA.HI.X.SX32 R29, R29, R2, 0x1, P6 ;  /* 0x000000021d1d7211 */ /* 0x000fe400030f0eff */
[C---:B------:R-:W-:Y:S02]  /*4070*/  LEA R30, P6, R31.reuse, R0, 0x1 ;  /* 0x000000001f1e7211 */ /* 0x040fe400078c08ff */
[----:B------:R-:W-:Y:S01]  /*4080*/  ISETP.LT.AND P3, PT, R100, UR7, !P0 ;  /* 0x0000000764007c0c */ /* 0x000fe2000c761270 */
[----:B------:R3:W-:Y:S01]  /*4090*/  @P5 STG.E.U16 desc[UR14][R28.64], R26 ;  /* 0x0000001a1c005986 */ /* 0x0007e2000c10150e */
[----:B------:R-:W-:Y:S01]  /*40a0*/  LEA.HI.X.SX32 R31, R31, R2, 0x1, P6 ;  /* 0x000000021f1f7211 */ /* 0x000fe200030f0eff */
[C---:B-1----:R-:W-:Y:S01]  /*40b0*/  VIADD R35, R33.reuse, UR6 ;  /* 0x0000000621237c36 */ /* 0x042fe20008000000 */
[----:B------:R-:W-:-:S02]  /*40c0*/  LEA R32, P6, R33, R0, 0x1 ;  /* 0x0000000021207211 */ /* 0x000fc400078c08ff */
[----:B------:R-:W-:Y:S01]  /*40d0*/  PRMT R34, R20, 0x7632, R34 ;  /* 0x0000763214227816 */ /* 0x000fe20000000022 */
[----:B--2---:R-:W-:Y:S01]  /*40e0*/  VIADD R27, R35, UR6 ;  /* 0x00000006231b7c36 */ /* 0x004fe20008000000 */
[----:B------:R-:W-:Y:S01]  /*40f0*/  LEA.HI.X.SX32 R33, R33, R2, 0x1, P6 ;  /* 0x0000000221217211 */ /* 0x000fe200030f0eff */
[----:B------:R1:W-:Y:S01]  /*4100*/  @P2 STG.E.U16 desc[UR14][R30.64], R20 ;  /* 0x000000141e002986 */ /* 0x0003e2000c10150e */
[----:B------:R-:W-:Y:S02]  /*4110*/  LEA R24, P6, R35, R0, 0x1 ;  /* 0x0000000023187211 */ /* 0x000fe400078c08ff */
[----:B------:R-:W-:Y:S01]  /*4120*/  ISETP.LT.AND P5, PT, R99, UR7, !P0 ;  /* 0x0000000763007c0c */ /* 0x000fe2000c7a1270 */
[----:B---3--:R-:W-:Y:S01]  /*4130*/  VIADD R29, R27, UR6 ;  /* 0x000000061b1d7c36 */ /* 0x008fe20008000000 */
[----:B------:R-:W-:Y:S01]  /*4140*/  LEA.HI.X.SX32 R25, R35, R2, 0x1, P6 ;  /* 0x0000000223197211 */ /* 0x000fe200030f0eff */
[----:B------:R2:W-:Y:S01]  /*4150*/  @P1 STG.E.U16 desc[UR14][R32.64], R34 ;  /* 0x0000002220001986 */ /* 0x0005e2000c10150e */
[----:B------:R-:W-:-:S02]  /*4160*/  LEA R26, P6, R27, R0, 0x1 ;  /* 0x000000001b1a7211 */ /* 0x000fc400078c08ff */
[----:B------:R-:W-:Y:S01]  /*4170*/  ISETP.LT.AND P2, PT, R98, UR7, !P0 ;  /* 0x0000000762007c0c */ /* 0x000fe2000c741270 */
[----:B------:R3:W-:Y:S01]  /*4180*/  @P4 STG.E.U16 desc[UR14][R24.64], R21 ;  /* 0x0000001518004986 */ /* 0x0007e2000c10150e */
[----:B------:R-:W-:Y:S01]  /*4190*/  LEA.HI.X.SX32 R27, R27, R2, 0x1, P6 ;  /* 0x000000021b1b7211 */ /* 0x000fe200030f0eff */
[C---:B-1----:R-:W-:Y:S01]  /*41a0*/  VIADD R31, R29.reuse, UR6 ;  /* 0x000000061d1f7c36 */ /* 0x042fe20008000000 */
[----:B------:R-:W-:Y:S02]  /*41b0*/  LEA R28, P6, R29, R0, 0x1 ;  /* 0x000000001d1c7211 */ /* 0x000fe400078c08ff */
[----:B------:R-:W-:Y:S02]  /*41c0*/  ISETP.LT.AND P1, PT, R97, UR7, !P0 ;  /* 0x0000000761007c0c */ /* 0x000fe4000c721270 */
[----:B------:R-:W-:Y:S02]  /*41d0*/  LEA.HI.X.SX32 R29, R29, R2, 0x1, P6 ;  /* 0x000000021d1d7211 */ /* 0x000fe400030f0eff */
[----:B--2---:R-:W-:-:S02]  /*41e0*/  PRMT R33, R21, 0x7632, R33 ;  /* 0x0000763215217816 */ /* 0x004fc40000000021 */
[C---:B------:R-:W-:Y:S01]  /*41f0*/  LEA R30, P6, R31.reuse, R0, 0x1 ;  /* 0x000000001f1e7211 */ /* 0x040fe200078c08ff */
[C---:B---3--:R-:W-:Y:S01]  /*4200*/  VIADD R21, R31.reuse, UR6 ;  /* 0x000000061f157c36 */ /* 0x048fe20008000000 */
[----:B------:R-:W-:Y:S01]  /*4210*/  PRMT R32, R22, 0x7632, R32 ;  /* 0x0000763216207816 */ /* 0x000fe20000000020 */
[----:B------:R1:W-:Y:S01]  /*4220*/  @P3 STG.E.U16 desc[UR14][R26.64], R33 ;  /* 0x000000211a003986 */ /* 0x0003e2000c10150e */
[----:B------:R-:W-:Y:S01]  /*4230*/  LEA.HI.X.SX32 R31, R31, R2, 0x1, P6 ;  /* 0x000000021f1f7211 */ /* 0x000fe200030f0eff */
[C---:B------:R-:W-:Y:S01]  /*4240*/  VIADD R25, R21.reuse, UR6 ;  /* 0x0000000615197c36 */ /* 0x040fe20008000000 */
[C---:B------:R-:W-:Y:S01]  /*4250*/  LEA R20, P6, R21.reuse, R0, 0x1 ;  /* 0x0000000015147211 */ /* 0x040fe200078c08ff */
[----:B------:R2:W-:Y:S01]  /*4260*/  @P5 STG.E.U16 desc[UR14][R28.64], R22 ;  /* 0x000000161c005986 */ /* 0x0005e2000c10150e */
[----:B------:R-:W-:Y:S02]  /*4270*/  ISETP.LT.AND P4, PT, R96, UR7, !P0 ;  /* 0x0000000760007c0c */ /* 0x000fe4000c781270 */
[----:B------:R-:W-:Y:S01]  /*4280*/  LEA.HI.X.SX32 R21, R21, R2, 0x1, P6 ;  /* 0x0000000215157211 */ /* 0x000fe200030f0eff */
[----:B------:R3:W-:Y:S01]  /*4290*/  @P2 STG.E.U16 desc[UR14][R30.64], R32 ;  /* 0x000000201e002986 */ /* 0x0007e2000c10150e */
[----:B------:R-:W-:-:S02]  /*42a0*/  LEA R24, P6, R25, R0, 0x1 ;  /* 0x0000000019187211 */ /* 0x000fc400078c08ff */
[----:B------:R-:W-:Y:S01]  /*42b0*/  ISETP.LT.AND P3, PT, R95, UR7, !P0 ;  /* 0x000000075f007c0c */ /* 0x000fe2000c761270 */
[C---:B-1----:R-:W-:Y:S01]  /*42c0*/  VIADD R27, R25.reuse, UR6 ;  /* 0x00000006191b7c36 */ /* 0x042fe20008000000 */
[----:B------:R-:W-:Y:S01]  /*42d0*/  LEA.HI.X.SX32 R25, R25, R2, 0x1, P6 ;  /* 0x0000000219197211 */ /* 0x000fe200030f0eff */
[----:B------:R1:W-:Y:S01]  /*42e0*/  @P1 STG.E.U16 desc[UR14][R20.64], R23 ;  /* 0x0000001714001986 */ /* 0x0003e2000c10150e */
[----:B------:R-:W-:Y:S01]  /*42f0*/  ISETP.LT.AND P5, PT, R94, UR7, !P0 ;  /* 0x000000075e007c0c */ /* 0x000fe2000c7a1270 */
[C---:B--2---:R-:W-:Y:S01]  /*4300*/  VIADD R29, R27.reuse, UR6 ;  /* 0x000000061b1d7c36 */ /* 0x044fe20008000000 */
[----:B------:R-:W-:Y:S02]  /*4310*/  LEA R26, P6, R27, R0, 0x1 ;  /* 0x000000001b1a7211 */ /* 0x000fe400078c08ff */
[----:B------:R-:W-:Y:S01]  /*4320*/  PRMT R22, R23, 0x7632, R22 ;  /* 0x0000763217167816 */ /* 0x000fe20000000016 */
[----:B---3--:R-:W-:Y:S01]  /*4330*/  VIADD R31, R29, UR6 ;  /* 0x000000061d1f7c36 */ /* 0x008fe20008000000 */
[----:B------:R-:W-:-:S02]  /*4340*/  LEA.HI.X.SX32 R27, R27, R2, 0x1, P6 ;  /* 0x000000021b1b7211 */ /* 0x000fc400030f0eff */
[----:B------:R-:W-:Y:S01]  /*4350*/  LEA R28, P6, R29, R0, 0x1 ;  /* 0x000000001d1c7211 */ /* 0x000fe200078c08ff */
[----:B------:R2:W-:Y:S01]  /*4360*/  @P4 STG.E.U16 desc[UR14][R24.64], R22 ;  /* 0x0000001618004986 */ /* 0x0005e2000c10150e */
[----:B------:R-:W-:Y:S01]  /*4370*/  ISETP.LT.AND P2, PT, R93, UR7, !P0 ;  /* 0x000000075d007c0c */ /* 0x000fe2000c741270 */
[----:B-1----:R-:W-:Y:S01]  /*4380*/  VIADD R23, R31, UR6 ;  /* 0x000000061f177c36 */ /* 0x002fe20008000000 */
[----:B------:R-:W-:Y:S01]  /*4390*/  LEA.HI.X.SX32 R29, R29, R2, 0x1, P6 ;  /* 0x000000021d1d7211 */ /* 0x000fe200030f0eff */
[----:B------:R1:W-:Y:S01]  /*43a0*/  @P3 STG.E.U16 desc[UR14][R26.64], R16 ;  /* 0x000000101a003986 */ /* 0x0003e2000c10150e */
[C---:B------:R-:W-:Y:S02]  /*43b0*/  LEA R20, P6, R31.reuse, R0, 0x1 ;  /* 0x000000001f147211 */ /* 0x040fe400078c08ff */
[----:B------:R-:W-:Y:S02]  /*43c0*/  PRMT R30, R16, 0x7632, R30 ;  /* 0x00007632101e7816 */ /* 0x000fe4000000001e */
[----:B------:R-:W-:-:S02]  /*43d0*/  LEA.HI.X.SX32 R21, R31, R2, 0x1, P6 ;  /* 0x000000021f157211 */ /* 0x000fc400030f0eff */
[----:B------:R-:W-:Y:S01]  /*43e0*/  ISETP.LT.AND P1, PT, R92, UR7, !P0 ;  /* 0x000000075c007c0c */ /* 0x000fe2000c721270 */
[C---:B--2---:R-:W-:Y:S01]  /*43f0*/  VIADD R25, R23.reuse, UR6 ;  /* 0x0000000617197c36 */ /* 0x044fe20008000000 */
[----:B------:R-:W-:Y:S01]  /*4400*/  LEA R22, P6, R23, R0, 0x1 ;  /* 0x0000000017167211 */ /* 0x000fe200078c08ff */
[----:B------:R2:W-:Y:S01]  /*4410*/  @P5 STG.E.U16 desc[UR14][R28.64], R30 ;  /* 0x0000001e1c005986 */ /* 0x0005e2000c10150e */
[----:B------:R-:W-:Y:S01]  /*4420*/  ISETP.LT.AND P4, PT, R91, UR7, !P0 ;  /* 0x000000075b007c0c */ /* 0x000fe2000c781270 */
[----:B-1----:R-:W-:Y:S01]  /*4430*/  VIADD R27, R25, UR6 ;  /* 0x00000006191b7c36 */ /* 0x002fe20008000000 */
[----:B------:R-:W-:Y:S01]  /*4440*/  LEA.HI.X.SX32 R23, R23, R2, 0x1, P6 ;  /* 0x0000000217177211 */ /* 0x000fe200030f0eff */
[----:B------:R1:W-:Y:S01]  /*4450*/  @P2 STG.E.U16 desc[UR14][R20.64], R17 ;  /* 0x0000001114002986 */ /* 0x0003e2000c10150e */
[----:B------:R-:W-:Y:S02]  /*4460*/  LEA R24, P6, R25, R0, 0x1 ;  /* 0x0000000019187211 */ /* 0x000fe400078c08ff */
[----:B------:R-:W-:-:S02]  /*4470*/  ISETP.LT.AND P3, PT, R90, UR7, !P0 ;  /* 0x000000075a007c0c */ /* 0x000fc4000c761270 */
[----:B------:R-:W-:Y:S02]  /*4480*/  LEA.HI.X.SX32 R25, R25, R2, 0x1, P6 ;  /* 0x0000000219197211 */ /* 0x000fe400030f0eff */
[----:B------:R-:W-:Y:S02]  /*4490*/  LEA R26, P6, R27, R0, 0x1 ;  /* 0x000000001b1a7211 */ /* 0x000fe400078c08ff */
[----:B--2---:R-:W-:Y:S02]  /*44a0*/  PRMT R29, R17, 0x7632, R29 ;  /* 0x00007632111d7816 */ /* 0x004fe4000000001d */
[----:B------:R-:W-:Y:S01]  /*44b0*/  ISETP.LT.AND P5, PT, R89, UR7, !P0 ;  /* 0x0000000759007c0c */ /* 0x000fe2000c7a1270 */
[C---:B-1----:R-:W-:Y:S01]  /*44c0*/  VIADD R17, R27.reuse, UR6 ;  /* 0x000000061b117c36 */ /* 0x042fe20008000000 */
[----:B------:R-:W-:Y:S01]  /*44d0*/  LEA.HI.X.SX32 R27, R27, R2, 0x1, P6 ;  /* 0x000000021b1b7211 */ /* 0x000fe200030f0eff */
[----:B------:R1:W-:Y:S01]  /*44e0*/  @P1 STG.E.U16 desc[UR14][R22.64], R29 ;  /* 0x0000001d16001986 */ /* 0x0003e2000c10150e */
[----:B------:R-:W-:Y:S01]  /*44f0*/  PRMT R28, R18, 0x7632, R28 ;  /* 0x00007632121c7816 */ /* 0x000fe2000000001c */
[C---:B------:R-:W-:Y:S01]  /*4500*/  VIADD R21, R17.reuse, UR6 ;  /* 0x0000000611157c36 */ /* 0x040fe20008000000 */
[----:B------:R-:W-:Y:S01]  /*4510*/  LEA R16, P6, R17, R0, 0x1 ;  /* 0x0000000011107211 */ /* 0x000fe200078c08ff */
[----:B------:R2:W-:Y:S01]  /*4520*/  @P4 STG.E.U16 desc[UR14][R24.64], R18 ;  /* 0x0000001218004986 */ /* 0x0005e2000c10150e */
[----:B------:R-:W-:-:S02]  /*4530*/  ISETP.LT.AND P2, PT, R88, UR7, !P0 ;  /* 0x0000000758007c0c */ /* 0x000fc4000c741270 */
[----:B------:R-:W-:Y:S01]  /*4540*/  LEA.HI.X.SX32 R17, R17, R2, 0x1, P6 ;  /* 0x0000000211117211 */ /* 0x000fe200030f0eff */
[----:B------:R3:W-:Y:S01]  /*4550*/  @P3 STG.E.U16 desc[UR14][R26.64], R28 ;  /* 0x0000001c1a003986 */ /* 0x0007e2000c10150e */
[----:B------:R-:W-:Y:S02]  /*4560*/  LEA R20, P6, R21, R0, 0x1 ;  /* 0x0000000015147211 */ /* 0x000fe400078c08ff */
[----:B------:R-:W-:Y:S01]  /*4570*/  ISETP.LT.AND P1, PT, R87, UR7, !P0 ;  /* 0x0000000757007c0c */ /* 0x000fe2000c721270 */
[C---:B-1----:R-:W-:Y:S01]  /*4580*/  VIADD R23, R21.reuse, UR6 ;  /* 0x0000000615177c36 */ /* 0x042fe20008000000 */
[----:B------:R-:W-:Y:S01]  /*4590*/  LEA.HI.X.SX32 R21, R21, R2, 0x1, P6 ;  /* 0x0000000215157211 */ /* 0x000fe200030f0eff */
[----:B------:R1:W-:Y:S01]  /*45a0*/  @P5 STG.E.U16 desc[UR14][R16.64], R19 ;  /* 0x0000001310005986 */ /* 0x0003e2000c10150e */
[----:B------:R-:W-:Y:S01]  /*45b0*/  ISETP.LT.AND P4, PT, R86, UR7, !P0 ;  /* 0x0000000756007c0c */ /* 0x000fe2000c781270 */
[C---:B--2---:R-:W-:Y:S01]  /*45c0*/  VIADD R25, R23.reuse, UR6 ;  /* 0x0000000617197c36 */ /* 0x044fe20008000000 */
[----:B------:R-:W-:-:S02]  /*45d0*/  LEA R22, P6, R23, R0, 0x1 ;  /* 0x0000000017167211 */ /* 0x000fc400078c08ff */
[----:B------:R-:W-:Y:S01]  /*45e0*/  PRMT R18, R19, 0x7632, R18 ;  /* 0x0000763213127816 */ /* 0x000fe20000000012 */
[----:B---3--:R-:W-:Y:S01]  /*45f0*/  VIADD R27, R25, UR6 ;  /* 0x00000006191b7c36 */ /* 0x008fe20008000000 */
[----:B------:R-:W-:Y:S02]  /*4600*/  LEA.HI.X.SX32 R23, R23, R2, 0x1, P6 ;  /* 0x0000000217177211 */ /* 0x000fe400030f0eff */
[----:B------:R-:W-:Y:S01]  /*4610*/  LEA R24, P6, R25, R0, 0x1 ;  /* 0x0000000019187211 */ /* 0x000fe200078c08ff */
[----:B------:R2:W-:Y:S01]  /*4620*/  @P2 STG.E.U16 desc[UR14][R20.64], R18 ;  /* 0x0000001214002986 */ /* 0x0005e2000c10150e */
[----:B------:R-:W-:Y:S01]  /*4630*/  ISETP.LT.AND P3, PT, R85, UR7, !P0 ;  /* 0x0000000755007c0c */ /* 0x000fe2000c761270 */
[----:B-1----:R-:W-:Y:S01]  /*4640*/  VIADD R19, R27, UR6 ;  /* 0x000000061b137c36 */ /* 0x002fe20008000000 */
[----:B------:R-:W-:Y:S01]  /*4650*/  LEA.HI.X.SX32 R25, R25, R2, 0x1, P6 ;  /* 0x0000000219197211 */ /* 0x000fe200030f0eff */
[----:B0-----:R0:W-:Y:S01]  /*4660*/  @P1 STG.E.U16 desc[UR14][R22.64], R12 ;  /* 0x0000000c16001986 */ /* 0x0011e2000c10150e */
[----:B------:R-:W-:-:S02]  /*4670*/  LEA R16, P6, R27, R0, 0x1 ;  /* 0x000000001b107211 */ /* 0x000fc400078c08ff */
[----:B------:R-:W-:Y:S02]  /*4680*/  PRMT R26, R12, 0x7632, R26 ;  /* 0x000076320c1a7816 */ /* 0x000fe4000000001a */
[----:B------:R-:W-:Y:S02]  /*4690*/  LEA.HI.X.SX32 R17, R27, R2, 0x1, P6 ;  /* 0x000000021b117211 */ /* 0x000fe400030f0eff */
[----:B------:R-:W-:Y:S01]  /*46a0*/  ISETP.LT.AND P5, PT, R84, UR7, !P0 ;  /* 0x0000000754007c0c */ /* 0x000fe2000c7a1270 */
[C---:B--2---:R-:W-:Y:S01]  /*46b0*/  VIADD R21, R19.reuse, UR6 ;  /* 0x0000000613157c36 */ /* 0x044fe20008000000 */
[----:B------:R-:W-:Y:S01]  /*46c0*/  LEA R18, P6, R19, R0, 0x1 ;  /* 0x0000000013127211 */ /* 0x000fe200078c08ff */
[----:B------:R1:W-:Y:S01]  /*46d0*/  @P4 STG.E.U16 desc[UR14][R24.64], R26 ;  /* 0x0000001a18004986 */ /* 0x0003e2000c10150e */
[----:B------:R-:W-:Y:S01]  /*46e0*/  ISETP.LT.AND P2, PT, R83, UR7, !P0 ;  /* 0x0000000753007c0c */ /* 0x000fe2000c741270 */
[----:B0-----:R-:W-:Y:S01]  /*46f0*/  VIADD R23, R21, UR6 ;  /* 0x0000000615177c36 */ /* 0x001fe20008000000 */
[----:B------:R-:W-:Y:S01]  /*4700*/  LEA.HI.X.SX32 R19, R19, R2, 0x1, P6 ;  /* 0x0000000213137211 */ /* 0x000fe200030f0eff */
[----:B------:R0:W-:Y:S01]  /*4710*/  @P3 STG.E.U16 desc[UR14][R16.64], R13 ;  /* 0x0000000d10003986 */ /* 0x0001e2000c10150e */
[----:B------:R-:W-:-:S02]  /*4720*/  LEA R20, P6, R21, R0, 0x1 ;  /* 0x0000000015147211 */ /* 0x000fc400078c08ff */
[----:B------:R-:W-:Y:S02]  /*4730*/  ISETP.LT.AND P1, PT, R82, UR7, !P0 ;  /* 0x0000000752007c0c */ /* 0x000fe4000c721270 */
[----:B------:R-:W-:Y:S02]  /*4740*/  LEA.HI.X.SX32 R21, R21, R2, 0x1, P6 ;  /* 0x0000000215157211 */ /* 0x000fe400030f0eff */
[----:B------:R-:W-:Y:S02]  /*4750*/  LEA R22, P6, R23, R0, 0x1 ;  /* 0x0000000017167211 */ /* 0x000fe400078c08ff */
[----:B-1----:R-:W-:Y:S02]  /*4760*/  PRMT R25, R13, 0x7632, R25 ;  /* 0x000076320d197816 */ /* 0x002fe40000000019 */
[----:B------:R-:W-:Y:S01]  /*4770*/  ISETP.LT.AND P4, PT, R81, UR7, !P0 ;  /* 0x0000000751007c0c */ /* 0x000fe2000c781270 */
[C---:B0-----:R-:W-:Y:S01]  /*4780*/  VIADD R13, R23.reuse, UR6 ;  /* 0x00000006170d7c36 */ /* 0x041fe20008000000 */
        /* <DEDUP_REMOVED lines=11> */
[C---:B0-----:R-:W-:Y:S01]  /*4840*/  VIADD R19, R17.reuse, UR6 ;  /* 0x0000000611137c36 */ /* 0x041fe20008000000 */
[----:B------:R-:W-:Y:S01]  /*4850*/  LEA.HI.X.SX32 R17, R17, R2, 0x1, P6 ;  /* 0x0000000211117211 */ /* 0x000fe200030f0eff */
[----:B------:R0:W-:Y:S01]  /*4860*/  @P4 STG.E.U16 desc[UR14][R12.64], R15 ;  /* 0x0000000f0c004986 */ /* 0x0001e2000c10150e */
[----:B------:R-:W-:Y:S01]  /*4870*/  ISETP.LT.AND P2, PT, R78, UR7, !P0 ;  /* 0x000000074e007c0c */ /* 0x000fe2000c741270 */
[C---:B-1----:R-:W-:Y:S01]  /*4880*/  VIADD R21, R19.reuse, UR6 ;  /* 0x0000000613157c36 */ /* 0x042fe20008000000 */
[----:B------:R-:W-:-:S02]  /*4890*/  LEA R18, P6, R19, R0, 0x1 ;  /* 0x0000000013127211 */ /* 0x000fc400078c08ff */
[----:B------:R-:W-:Y:S01]  /*48a0*/  PRMT R14, R15, 0x7632, R14 ;  /* 0x000076320f0e7816 */ /* 0x000fe2000000000e */
[----:B--2---:R-:W-:Y:S01]  /*48b0*/  VIADD R23, R21, UR6 ;  /* 0x0000000615177c36 */ /* 0x004fe20008000000 */
[----:B------:R-:W-:Y:S02]  /*48c0*/  LEA.HI.X.SX32 R19, R19, R2, 0x1, P6 ;  /* 0x0000000213137211 */ /* 0x000fe400030f0eff */
[----:B------:R-:W-:Y:S01]  /*48d0*/  LEA R20, P6, R21, R0, 0x1 ;  /* 0x0000000015147211 */ /* 0x000fe200078c08ff */
[----:B------:R1:W-:Y:S01]  /*48e0*/  @P3 STG.E.U16 desc[UR14][R16.64], R14 ;  /* 0x0000000e10003986 */ /* 0x0003e2000c10150e */
[----:B------:R-:W-:Y:S01]  /*48f0*/  ISETP.LT.AND P1, PT, R77, UR7, !P0 ;  /* 0x000000074d007c0c */ /* 0x000fe2000c721270 */
[----:B0-----:R-:W-:Y:S01]  /*4900*/  VIADD R15, R23, UR6 ;  /* 0x00000006170f7c36 */ /* 0x001fe20008000000 */
[----:B------:R-:W-:Y:S01]  /*4910*/  LEA.HI.X.SX32 R21, R21, R2, 0x1, P6 ;  /* 0x0000000215157211 */ /* 0x000fe200030f0eff */
[----:B----4-:R0:W-:Y:S01]  /*4920*/  @P5 STG.E.U16 desc[UR14][R18.64], R8 ;  /* 0x0000000812005986 */ /* 0x0101e2000c10150e */
[----:B------:R-:W-:-:S02]  /*4930*/  LEA R12, P6, R23, R0, 0x1 ;  /* 0x00000000170c7211 */ /* 0x000fc400078c08ff */
[----:B------:R-:W-:Y:S02]  /*4940*/  PRMT R22, R8, 0x7632, R22 ;  /* 0x0000763208167816 */ /* 0x000fe40000000016 */
[----:B------:R-:W-:Y:S02]  /*4950*/  LEA.HI.X.SX32 R13, R23, R2, 0x1, P6 ;  /* 0x00000002170d7211 */ /* 0x000fe400030f0eff */
[----:B------:R-:W-:Y:S01]  /*4960*/  ISETP.LT.AND P4, PT, R76, UR7, !P0 ;  /* 0x000000074c007c0c */ /* 0x000fe2000c781270 */
[C---:B-1----:R-:W-:Y:S01]  /*4970*/  VIADD R17, R15.reuse, UR6 ;  /* 0x000000060f117c36 */ /* 0x042fe20008000000 */
        /* <DEDUP_REMOVED lines=29> */
[----:B------:R-:W-:Y:S01]  /*4b50*/  LEA R14, P6, R15, R0, 0x1 ;  /* 0x000000000f0e7211 */ /* 0x000fe200078c08ff */
[----:B------:R-:W1:Y:S01]  /*4b60*/  LDS.128 R20, [R3] ;  /* 0x0000000003147984 */ /* 0x000e620000000c00 */
[----:B------:R-:W-:Y:S01]  /*4b70*/  ISETP.LT.AND P5, PT, R69, UR7, !P0 ;  /* 0x0000000745007c0c */ /* 0x000fe2000c7a1270 */
[----:B--2---:R-:W-:Y:S01]  /*4b80*/  VIADD R19, R17, UR6 ;  /* 0x0000000611137c36 */ /* 0x004fe20008000000 */
[----:B------:R-:W-:-:S02]  /*4b90*/  LEA.HI.X.SX32 R15, R15, R2, 0x1, P6 ;  /* 0x000000020f0f7211 */ /* 0x000fc400030f0eff */
[----:B------:R-:W-:Y:S02]  /*4ba0*/  LEA R16, P6, R17, R0, 0x1 ;  /* 0x0000000011107211 */ /* 0x000fe400078c08ff */
[----:B------:R-:W-:Y:S01]  /*4bb0*/  PRMT R10, R11, 0x7632, R10 ;  /* 0x000076320b0a7816 */ /* 0x000fe2000000000a */
[----:B0-----:R-:W-:Y:S01]  /*4bc0*/  VIADD R11, R19, UR6 ;  /* 0x00000006130b7c36 */ /* 0x001fe20008000000 */
[----:B------:R-:W-:Y:S02]  /*4bd0*/  LEA.HI.X.SX32 R17, R17, R2, 0x1, P6 ;  /* 0x0000000211117211 */ /* 0x000fe400030f0eff */
[C---:B------:R-:W-:Y:S01]  /*4be0*/  LEA R8, P6, R19.reuse, R0, 0x1 ;  /* 0x0000000013087211 */ /* 0x040fe200078c08ff */
[----:B------:R0:W-:Y:S01]  /*4bf0*/  @P1 STG.E.U16 desc[UR14][R12.64], R10 ;  /* 0x0000000a0c001986 */ /* 0x0001e2000c10150e */
[----:B-----5:R-:W-:Y:S02]  /*4c00*/  PRMT R18, R4, 0x7632, R18 ;  /* 0x0000763204127816 */ /* 0x020fe40000000012 */
[----:B------:R-:W-:Y:S01]  /*4c10*/  LEA.HI.X.SX32 R9, R19, R2, 0x1, P6 ;  /* 0x0000000213097211 */ /* 0x000fe200030f0eff */
[----:B------:R2:W-:Y:S01]  /*4c20*/  @P4 STG.E.U16 desc[UR14][R14.64], R4 ;  /* 0x000000040e004986 */ /* 0x0005e2000c10150e */
[----:B------:R-:W-:-:S02]  /*4c30*/  ISETP.LT.AND P2, PT, R68, UR7, !P0 ;  /* 0x0000000744007c0c */ /* 0x000fc4000c741270 */
[----:B------:R-:W-:Y:S01]  /*4c40*/  ISETP.LT.AND P1, PT, R67, UR7, !P0 ;  /* 0x0000000743007c0c */ /* 0x000fe2000c721270 */
[----:B------:R3:W-:Y:S01]  /*4c50*/  @P3 STG.E.U16 desc[UR14][R16.64], R18 ;  /* 0x0000001210003986 */ /* 0x0007e2000c10150e */
[----:B------:R-:W-:Y:S02]  /*4c60*/  ISETP.LT.AND P4, PT, R66, UR7, !P0 ;  /* 0x0000000742007c0c */ /* 0x000fe4000c781270 */
[----:B------:R-:W-:Y:S01]  /*4c70*/  ISETP.LT.AND P3, PT, R65, UR7, !P0 ;  /* 0x0000000741007c0c */ /* 0x000fe2000c761270 */
[C---:B0-----:R-:W-:Y:S01]  /*4c80*/  VIADD R13, R11.reuse, UR6 ;  /* 0x000000060b0d7c36 */ /* 0x041fe20008000000 */
[----:B------:R0:W-:Y:S01]  /*4c90*/  @P5 STG.E.U16 desc[UR14][R8.64], R5 ;  /* 0x0000000508005986 */ /* 0x0001e2000c10150e */
[-C--:B------:R-:W-:Y:S02]  /*4ca0*/  LEA R10, P6, R11, R0.reuse, 0x1 ;  /* 0x000000000b0a7211 */ /* 0x080fe400078c08ff */
[C---:B--2---:R-:W-:Y:S01]  /*4cb0*/  VIADD R15, R13.reuse, UR6 ;  /* 0x000000060d0f7c36 */ /* 0x044fe20008000000 */
[----:B------:R-:W-:-:S02]  /*4cc0*/  LEA R12, P5, R13, R0, 0x1 ;  /* 0x000000000d0c7211 */ /* 0x000fc400078a08ff */
[-C--:B------:R-:W-:Y:S01]  /*4cd0*/  LEA.HI.X.SX32 R11, R11, R2.reuse, 0x1, P6 ;  /* 0x000000020b0b7211 */ /* 0x080fe200030f0eff */
[----:B------:R-:W-:Y:S01]  /*4ce0*/  VIADD R3, R15, UR6 ;  /* 0x000000060f037c36 */ /* 0x000fe20008000000 */
[----:B------:R-:W-:Y:S02]  /*4cf0*/  LEA.HI.X.SX32 R13, R13, R2, 0x1, P5 ;  /* 0x000000020d0d7211 */ /* 0x000fe400028f0eff */
[----:B------:R-:W-:Y:S02]  /*4d00*/  LEA R14, P5, R15, R0, 0x1 ;  /* 0x000000000f0e7211 */ /* 0x000fe400078a08ff */
[----:B---3--:R-:W-:Y:S01]  /*4d10*/  PRMT R17, R5, 0x7632, R17 ;  /* 0x0000763205117816 */ /* 0x008fe20000000011 */
[----:B0-----:R-:W-:Y:S01]  /*4d20*/  VIADD R9, R3, UR6 ;  /* 0x0000000603097c36 */ /* 0x001fe20008000000 */
[----:B------:R-:W-:Y:S02]  /*4d30*/  LEA.HI.X.SX32 R15, R15, R2, 0x1, P5 ;  /* 0x000000020f0f7211 */ /* 0x000fe400028f0eff */
[----:B------:R-:W-:Y:S01]  /*4d40*/  PRMT R5, R6, 0x7632, R5 ;  /* 0x0000763206057816 */ /* 0x000fe20000000005 */
[----:B------:R-:W-:Y:S01]  /*4d50*/  @P2 STG.E.U16 desc[UR14][R10.64], R17 ;  /* 0x000000110a002986 */ /* 0x000fe2000c10150e */
[----:B------:R-:W-:-:S02]  /*4d60*/  ISETP.LT.AND P6, PT, R64, UR7, !P0 ;  /* 0x0000000740007c0c */ /* 0x000fc4000c7c1270 */
[-C--:B------:R-:W-:Y:S01]  /*4d70*/  LEA R4, P5, R3, R0.reuse, 0x1 ;  /* 0x0000000003047211 */ /* 0x080fe200078a08ff */
[----:B------:R0:W-:Y:S01]  /*4d80*/  @P1 STG.E.U16 desc[UR14][R12.64], R6 ;  /* 0x000000060c001986 */ /* 0x0001e2000c10150e */
[----:B------:R-:W-:Y:S02]  /*4d90*/  ISETP.LT.AND P2, PT, R63, UR7, !P0 ;  /* 0x000000073f007c0c */ /* 0x000fe4000c741270 */
[----:B------:R-:W-:Y:S01]  /*4da0*/  ISETP.LT.AND P1, PT, R62, UR7, !P0 ;  /* 0x000000073e007c0c */ /* 0x000fe2000c721270 */
[----:B------:R2:W-:Y:S01]  /*4db0*/  @P4 STG.E.U16 desc[UR14][R14.64], R5 ;  /* 0x000000050e004986 */ /* 0x0005e2000c10150e */
[----:B------:R-:W-:Y:S02]  /*4dc0*/  LEA R8, P4, R9, R0, 0x1 ;  /* 0x0000000009087211 */ /* 0x000fe400078808ff */
[----:B0-----:R-:W-:Y:S02]  /*4dd0*/  PRMT R6, R7, 0x7632, R6 ;  /* 0x0000763207067816 */ /* 0x001fe40000000006 */
[-C--:B--2---:R-:W-:Y:S01]  /*4de0*/  LEA.HI.X.SX32 R5, R3, R2.reuse, 0x1, P5 ;  /* 0x0000000203057211 */ /* 0x084fe200028f0eff */
[C---:B------:R-:W-:Y:S01]  /*4df0*/  VIADD R3, R9.reuse, UR6 ;  /* 0x0000000609037c36 */ /* 0x040fe20008000000 */
[----:B------:R-:W-:-:S02]  /*4e00*/  LEA.HI.X.SX32 R9, R9, R2, 0x1, P4 ;  /* 0x0000000209097211 */ /* 0x000fc400020f0eff */
[----:B------:R-:W-:Y:S01]  /*4e10*/  ISETP.LT.AND P5, PT, R61, UR7, !P0 ;  /* 0x000000073d007c0c */ /* 0x000fe2000c7a1270 */
[C---:B------:R-:W-:Y:S01]  /*4e20*/  VIADD R13, R3.reuse, UR6 ;  /* 0x00000006030d7c36 */ /* 0x040fe20008000000 */
[----:B------:R1:W-:Y:S01]  /*4e30*/  @P3 STG.E.U16 desc[UR14][R4.64], R7 ;  /* 0x0000000704003986 */ /* 0x0003e2000c10150e */
[-C--:B------:R-:W-:Y:S02]  /*4e40*/  LEA R10, P3, R3, R0.reuse, 0x1 ;  /* 0x00000000030a7211 */ /* 0x080fe400078608ff */
[C---:B------:R-:W-:Y:S01]  /*4e50*/  VIADD R15, R13.reuse, UR6 ;  /* 0x000000060d0f7c36 */ /* 0x040fe20008000000 */
[----:B------:R0:W-:Y:S01]  /*4e60*/  @P6 STG.E.U16 desc[UR14][R8.64], R6 ;  /* 0x0000000608006986 */ /* 0x0001e2000c10150e */
[----:B------:R-:W-:Y:S02]  /*4e70*/  LEA R12, P6, R13, R0, 0x1 ;  /* 0x000000000d0c7211 */ /* 0x000fe400078c08ff */
[-C--:B------:R-:W-:Y:S01]  /*4e80*/  LEA.HI.X.SX32 R11, R3, R2.reuse, 0x1, P3 ;  /* 0x00000002030b7211 */ /* 0x080fe200018f0eff */
[----:B------:R-:W-:Y:S01]  /*4e90*/  VIADD R3, R15, UR6 ;  /* 0x000000060f037c36 */ /* 0x000fe20008000000 */
[----:B------:R-:W-:-:S02]  /*4ea0*/  LEA.HI.X.SX32 R13, R13, R2, 0x1, P6 ;  /* 0x000000020d0d7211 */ /* 0x000fc400030f0eff */
[----:B------:R-:W-:Y:S01]  /*4eb0*/  ISETP.LT.AND P4, PT, R60, UR7, !P0 ;  /* 0x000000073c007c0c */ /* 0x000fe2000c781270 */
[----:B------:R-:W-:Y:S01]  /*4ec0*/  VIADD R17, R3, UR6 ;  /* 0x0000000603117c36 */ /* 0x000fe20008000000 */
[----:B-1----:R-:W-:Y:S01]  /*4ed0*/  PRMT R5, R20, 0x7632, R5 ;  /* 0x0000763214057816 */ /* 0x002fe20000000005 */
[----:B------:R1:W-:Y:S01]  /*4ee0*/  @P2 STG.E.U16 desc[UR14][R10.64], R20 ;  /* 0x000000140a002986 */ /* 0x0003e2000c10150e */
[----:B------:R-:W-:Y:S01]  /*4ef0*/  ISETP.LT.AND P3, PT, R58, UR7, !P0 ;  /* 0x000000073a007c0c */ /* 0x000fe2000c761270 */
[----:B------:R-:W-:Y:S01]  /*4f00*/  VIADD R19, R17, UR6 ;  /* 0x0000000611137c36 */ /* 0x000fe20008000000 */
[-C--:B0-----:R-:W-:Y:S01]  /*4f10*/  LEA R6, P2, R3, R0.reuse, 0x1 ;  /* 0x0000000003067211 */ /* 0x081fe200078408ff */
[----:B------:R0:W-:Y:S01]  /*4f20*/  @P1 STG.E.U16 desc[UR14][R12.64], R5 ;  /* 0x000000050c001986 */ /* 0x0001e2000c10150e */
[-C--:B------:R-:W-:Y:S02]  /*4f30*/  LEA R4, P1, R15, R0.reuse, 0x1 ;  /* 0x000000000f047211 */ /* 0x080fe400078208ff */
[----:B------:R-:W-:-:S02]  /*4f40*/  LEA R8, P6, R17, R0, 0x1 ;  /* 0x0000000011087211 */ /* 0x000fc400078c08ff */
[-C--:B------:R-:W-:Y:S02]  /*4f50*/  LEA.HI.X.SX32 R7, R3, R2.reuse, 0x1, P2 ;  /* 0x0000000203077211 */ /* 0x080fe400010f0eff */
[----:B------:R-:W-:Y:S02]  /*4f60*/  LEA.HI.X.SX32 R9, R17, R2, 0x1, P6 ;  /* 0x0000000211097211 */ /* 0x000fe400030f0eff */
[----:B-1----:R-:W-:Y:S02]  /*4f70*/  LEA R10, P6, R19, R0, 0x1 ;  /* 0x00000000130a7211 */ /* 0x002fe400078c08ff */
[----:B------:R-:W-:Y:S02]  /*4f80*/  ISETP.LT.AND P2, PT, R57, UR7, !P0 ;  /* 0x0000000739007c0c */ /* 0x000fe4000c741270 */
[-C--:B0-----:R-:W-:Y:S01]  /*4f90*/  LEA.HI.X.SX32 R5, R15, R2.reuse, 0x1, P1 ;  /* 0x000000020f057211 */ /* 0x081fe200008f0eff */
[C---:B------:R-:W-:Y:S01]  /*4fa0*/  VIADD R15, R19.reuse, UR6 ;  /* 0x00000006130f7c36 */ /* 0x040fe20008000000 */
[----:B------:R-:W-:-:S03]  /*4fb0*/  LEA.HI.X.SX32 R11, R19, R2, 0x1, P6 ;  /* 0x00000002130b7211 */ /* 0x000fc600030f0eff */
[C---:B------:R-:W-:Y:S01]  /*4fc0*/  VIADD R3, R15.reuse, UR6 ;  /* 0x000000060f037c36 */ /* 0x040fe20008000000 */
[C---:B------:R-:W-:Y:S01]  /*4fd0*/  LEA R12, P1, R15.reuse, R0, 0x1 ;  /* 0x000000000f0c7211 */ /* 0x040fe200078208ff */
[----:B------:R0:W-:Y:S03]  /*4fe0*/  @P5 STG.E.U16 desc[UR14][R4.64], R21 ;  /* 0x0000001504005986 */ /* 0x0001e6000c10150e */
[----:B------:R-:W-:Y:S02]  /*4ff0*/  LEA.HI.X.SX32 R13, R15, R2, 0x1, P1 ;  /* 0x000000020f0d7211 */ /* 0x000fe400008f0eff */
[----:B------:R-:W-:Y:S02]  /*5000*/  LEA R14, P6, R3, R0, 0x1 ;  /* 0x00000000030e7211 */ /* 0x000fe400078c08ff */
[----:B------:R-:W-:Y:S02]  /*5010*/  ISETP.LT.AND P1, PT, R56, UR7, !P0 ;  /* 0x0000000738007c0c */ /* 0x000fe4000c721270 */
[----:B------:R-:W-:-:S02]  /*5020*/  ISETP.LT.AND P0, PT, R109, UR7, !P0 ;  /* 0x000000076d007c0c */ /* 0x000fc4000c701270 */
[----:B------:R-:W-:Y:S02]  /*5030*/  LEA.HI.X.SX32 R15, R3, R2, 0x1, P6 ;  /* 0x00000002030f7211 */ /* 0x000fe400030f0eff */
[----:B------:R-:W-:Y:S02]  /*5040*/  PRMT R3, R21, 0x7632, R3 ;  /* 0x0000763215037816 */ /* 0x000fe40000000003 */
[----:B0-----:R-:W-:-:S03]  /*5050*/  PRMT R5, R22, 0x7632, R5 ;  /* 0x0000763216057816 */ /* 0x001fc60000000005 */
[----:B------:R0:W-:Y:S04]  /*5060*/  @P4 STG.E.U16 desc[UR14][R6.64], R3 ;  /* 0x0000000306004986 */ /* 0x0001e8000c10150e */
[----:B------:R0:W-:Y:S04]  /*5070*/  @P3 STG.E.U16 desc[UR14][R8.64], R22 ;  /* 0x0000001608003986 */ /* 0x0001e8000c10150e */
[----:B------:R0:W-:Y:S04]  /*5080*/  @P2 STG.E.U16 desc[UR14][R10.64], R5 ;  /* 0x000000050a002986 */ /* 0x0001e8000c10150e */
[----:B------:R0:W-:Y:S01]  /*5090*/  @P1 STG.E.U16 desc[UR14][R12.64], R23 ;  /* 0x000000170c001986 */ /* 0x0001e2000c10150e */
[----:B------:R-:W-:Y:S05]  /*50a0*/  @!P0 EXIT ;  /* 0x000000000000894d */ /* 0x000fea0003800000 */
[----:B0-----:R-:W-:-:S05]  /*50b0*/  PRMT R7, R23, 0x7632, R7 ;  /* 0x0000763217077816 */ /* 0x001fca0000000007 */
[----:B------:R-:W-:Y:S01]  /*50c0*/  STG.E.U16 desc[UR14][R14.64], R7 ;  /* 0x000000070e007986 */ /* 0x000fe2000c10150e */
[----:B------:R-:W-:Y:S05]  /*50d0*/  EXIT ;  /* 0x000000000000794d */ /* 0x000fea0003800000 */
.L_x_2:
[----:B------:R-:W-:-:S00]  /*50e0*/  BRA `(.L_x_2) ;  /* 0xfffffffc00fc7947 */ /* 0x000fc0000383ffff */
[----:B------:R-:W-:-:S00]  /*50f0*/  NOP ;  /* 0x0000000000007918 */ /* 0x000fc00000000000 */
        /* <DEDUP_REMOVED lines=8> */
.L_x_3:


//--------------------- .nv.shared.matmul_kernel  --------------------------
	.section	.nv.shared.matmul_kernel,"aw",@nobits
	.sectionflags	@""
	.align	16
	.zero		1024


//--------------------- .nv.shared.reserved.0     --------------------------
	.section	.nv.shared.reserved.0,"aw",@nobits
	.weak		__nv_reservedSMEM_offset_0_alias
	.size		__nv_reservedSMEM_offset_0_alias, 0, 0
	.other		__nv_reservedSMEM_offset_0_alias,@"STO_CUDA_RESERVED_SHARED STV_DEFAULT"
__nv_reservedSMEM_offset_0_alias:
	.zero		0


//--------------------- .nv.constant0.matmul_kernel --------------------------
	.section	.nv.constant0.matmul_kernel,"a",@progbits
	.sectionflags	@""
	.align	4
.nv.constant0.matmul_kernel:
	.zero		608


//--------------------- SYMBOLS --------------------------

	.type		.nv.reservedSmem.offset0,@object
	.size		.nv.reservedSmem.offset0,0x4
